// auto-generated by cutlass_sweep.gemm — config: {"arch": "sm_100", "cluster_m": 1, "cluster_n": 1, "dtype": "e4m3", "stages": 0, "tile_k": 32, "tile_m": 64, "tile_n": 128}
#include "cutlass/cutlass.h"
#include "cutlass/gemm/collective/collective_builder.hpp"
#include "cutlass/gemm/device/gemm_universal_adapter.h"
#include "cutlass/gemm/kernel/gemm_universal.hpp"
#include "cutlass/epilogue/collective/collective_builder.hpp"

using ElemA = cutlass::float_e4m3_t;
using ElemB = cutlass::float_e4m3_t;
using ElemCD = cutlass::float_e4m3_t;
using Acc  = float;
using TileShape    = cute::Shape<cute::_64, cute::_128, cute::_32>;
using ClusterShape = cute::Shape<cute::_1, cute::_1, cute::_1>;

using CollectiveEpilogue = typename cutlass::epilogue::collective::CollectiveBuilder<
    cutlass::arch::Sm100, cutlass::arch::OpClassTensorOp,
    TileShape, ClusterShape,
    cutlass::epilogue::collective::EpilogueTileAuto,
    Acc, Acc,
    ElemCD, cutlass::layout::RowMajor, 128 / cutlass::sizeof_bits<ElemCD>::value,
    ElemCD, cutlass::layout::RowMajor, 128 / cutlass::sizeof_bits<ElemCD>::value,
    cutlass::epilogue::collective::EpilogueScheduleAuto
  >::CollectiveOp;

using CollectiveMainloop = typename cutlass::gemm::collective::CollectiveBuilder<
    cutlass::arch::Sm100, cutlass::arch::OpClassTensorOp,
    ElemA, cutlass::layout::RowMajor, 128 / cutlass::sizeof_bits<ElemA>::value,
    ElemB, cutlass::layout::ColumnMajor, 128 / cutlass::sizeof_bits<ElemB>::value,
    Acc,
    TileShape, ClusterShape,
    cutlass::gemm::collective::StageCountAutoCarveout<static_cast<int>(sizeof(typename CollectiveEpilogue::SharedStorage))>,
    cutlass::gemm::collective::KernelScheduleAuto
  >::CollectiveOp;

using GemmKernel = cutlass::gemm::kernel::GemmUniversal<
    cute::Shape<int,int,int,int>,
    CollectiveMainloop,
    CollectiveEpilogue
>;
using Gemm = cutlass::gemm::device::GemmUniversalAdapter<GemmKernel>;

// Force the device kernel symbol into the cubin without needing a host main.
auto* _anchor = &cutlass::device_kernel<GemmKernel>;


// ===== COMPILED SASS (sm_100a) =====

	.target	sm_100a

	.elftype	@"ET_EXEC"


//--------------------- .note.nv.tkinfo           --------------------------
	.section	.note.nv.tkinfo,"",@"SHT_NOTE"
	.sectionflags	@"SHF_NOTE_NV_TKINFO"
	.tkinfo
        /*0018*/ 	.word	0x00000002
        /*0030*/ 	.string	""
        /*0030*/ 	.string	"ptxas"
        /*0030*/ 	.string	"Cuda compilation tools, release 13.0, V13.0.88"
        /*0030*/ 	.string	"Build cuda_13.0.r13.0/compiler.36424714_0"
        /*0030*/ 	.string	"-arch sm_100a -m 64 "



//--------------------- .note.nv.cuinfo           --------------------------
	.section	.note.nv.cuinfo,"",@"SHT_NOTE"
	.sectionflags	@"SHF_NOTE_NV_CUINFO"
        /*0018*/ 	.short	0x0002
        /*001a*/ 	.short	0x0064
        /*001c*/ 	.short	0x0082
	.zero		2


//--------------------- .nv.info                  --------------------------
	.section	.nv.info,"",@"SHT_CUDA_INFO"
	.align	4


	//----- nvinfo : EIATTR_REGCOUNT
	.align		4
        /*0000*/ 	.byte	0x04, 0x2f
        /*0002*/ 	.short	(.L_19 - .L_18)
	.align		4
.L_18:
        /*0004*/ 	.word	index@(_ZN7cutlass13device_kernelINS_4gemm6kernel13GemmUniversalIN4cute5tupleIJiiiiEEENS1_10collective13CollectiveMmaINS1_35MainloopSm100TmaUmmaWarpSpecializedILi34ELi2ELi4ENS5_IJNS4_1CILi1EEESB_SB_EEEEENS5_IJNSA_ILi64EEENSA_ILi128EEENSA_ILi32EEEEEENS_12float_e4m3_tENS5_IJlSB_lEEESI_SJ_NS4_8TiledMMAINS4_8MMA_AtomIJNS4_10MMA_TraitsINS4_19SM100_MMA_F8F6F4_SSEJSI_SI_fSE_SF_NS4_17integral_constantINS4_4UMMA5MajorELSQ_0EEESR_NSO_INSP_7ScaleInELSS_0EEEST_EEEEEENS4_6LayoutISC_NS5_IJNSA_ILi0EEESX_SX_EEEEENS5_IJNS4_10UnderscoreES10_S10_EEEEENS4_13SM90_TMA_LOADENS4_14ComposedLayoutINS4_7SwizzleILi1ELi4ELi3EEENS4_18smem_ptr_flag_bitsILi8EEENSW_INS5_IJNSA_ILi8EEESG_EEENS5_IJSG_SB_EEEEEEEvNS4_8identityES13_S1D_vS1E_EENS_8epilogue10collective18CollectiveEpilogueINS1G_23Sm100TmaWarpSpecializedILi2ELi2ELi32ELb0ELb0EEEJSH_NS5_IJNSW_ISE_SB_EES1L_EEESI_SJ_SI_SJ_NS1G_6fusion15FusionCallbacksIS1K_NS1N_17LinearCombinationISI_fSI_fLNS_15FloatRoundStyleE2EEESH_S1M_JEEENS4_5SM1004TMEM4LOAD26SM100_TMEM_LOAD_16dp32b32xES13_NS14_INS15_ILi2ELi4ELi3EEES18_NSW_INS5_IJS19_SE_EEENS5_IJSE_SB_EEEEEEENS4_39AutoVectorizingCopyWithAssumedAlignmentILi128EEENS4_14SM90_TMA_STOREES21_S23_S23_EEEvvEEEEvNT_6ParamsE)
        /*0008*/ 	.word	0x00000080


	//----- nvinfo : EIATTR_FRAME_SIZE
	.align		4
.L_19:
        /*000c*/ 	.byte	0x04, 0x11
        /*000e*/ 	.short	(.L_21 - .L_20)
	.align		4
.L_20:
        /*0010*/ 	.word	index@($__internal_2_$__cuda_sm10x_tcgen05_guardrail_trap_unallocated_columns_being_dealloced)
        /*0014*/ 	.word	0x00000000


	//----- nvinfo : EIATTR_FRAME_SIZE
	.align		4
.L_21:
        /*0018*/ 	.byte	0x04, 0x11
        /*001a*/ 	.short	(.L_23 - .L_22)
	.align		4
.L_22:
        /*001c*/ 	.word	index@($__internal_1_$__cuda_sm10x_tcgen05_guardrail_trap_phase_invalid_during_alloc)
        /*0020*/ 	.word	0x00000000


	//----- nvinfo : EIATTR_FRAME_SIZE
	.align		4
.L_23:
        /*0024*/ 	.byte	0x04, 0x11
        /*0026*/ 	.short	(.L_25 - .L_24)
	.align		4
.L_24:
        /*0028*/ 	.word	index@($__internal_0_$__cuda_sm10x_tcgen05_guardrail_trap_col_being_dealloced_not_returned_by_alloc)
        /*002c*/ 	.word	0x00000000


	//----- nvinfo : EIATTR_FRAME_SIZE
	.align		4
.L_25:
        /*0030*/ 	.byte	0x04, 0x11
        /*0032*/ 	.short	(.L_27 - .L_26)
	.align		4
.L_26:
        /*0034*/ 	.word	index@(_ZN7cutlass13device_kernelINS_4gemm6kernel13GemmUniversalIN4cute5tupleIJiiiiEEENS1_10collective13CollectiveMmaINS1_35MainloopSm100TmaUmmaWarpSpecializedILi34ELi2ELi4ENS5_IJNS4_1CILi1EEESB_SB_EEEEENS5_IJNSA_ILi64EEENSA_ILi128EEENSA_ILi32EEEEEENS_12float_e4m3_tENS5_IJlSB_lEEESI_SJ_NS4_8TiledMMAINS4_8MMA_AtomIJNS4_10MMA_TraitsINS4_19SM100_MMA_F8F6F4_SSEJSI_SI_fSE_SF_NS4_17integral_constantINS4_4UMMA5MajorELSQ_0EEESR_NSO_INSP_7ScaleInELSS_0EEEST_EEEEEENS4_6LayoutISC_NS5_IJNSA_ILi0EEESX_SX_EEEEENS5_IJNS4_10UnderscoreES10_S10_EEEEENS4_13SM90_TMA_LOADENS4_14ComposedLayoutINS4_7SwizzleILi1ELi4ELi3EEENS4_18smem_ptr_flag_bitsILi8EEENSW_INS5_IJNSA_ILi8EEESG_EEENS5_IJSG_SB_EEEEEEEvNS4_8identityES13_S1D_vS1E_EENS_8epilogue10collective18CollectiveEpilogueINS1G_23Sm100TmaWarpSpecializedILi2ELi2ELi32ELb0ELb0EEEJSH_NS5_IJNSW_ISE_SB_EES1L_EEESI_SJ_SI_SJ_NS1G_6fusion15FusionCallbacksIS1K_NS1N_17LinearCombinationISI_fSI_fLNS_15FloatRoundStyleE2EEESH_S1M_JEEENS4_5SM1004TMEM4LOAD26SM100_TMEM_LOAD_16dp32b32xES13_NS14_INS15_ILi2ELi4ELi3EEES18_NSW_INS5_IJS19_SE_EEENS5_IJSE_SB_EEEEEEENS4_39AutoVectorizingCopyWithAssumedAlignmentILi128EEENS4_14SM90_TMA_STOREES21_S23_S23_EEEvvEEEEvNT_6ParamsE)
        /*0038*/ 	.word	0x00000000


	//----- nvinfo : EIATTR_MIN_STACK_SIZE
	.align		4
.L_27:
        /*003c*/ 	.byte	0x04, 0x12
        /*003e*/ 	.short	(.L_29 - .L_28)
	.align		4
.L_28:
        /*0040*/ 	.word	index@(_ZN7cutlass13device_kernelINS_4gemm6kernel13GemmUniversalIN4cute5tupleIJiiiiEEENS1_10collective13CollectiveMmaINS1_35MainloopSm100TmaUmmaWarpSpecializedILi34ELi2ELi4ENS5_IJNS4_1CILi1EEESB_SB_EEEEENS5_IJNSA_ILi64EEENSA_ILi128EEENSA_ILi32EEEEEENS_12float_e4m3_tENS5_IJlSB_lEEESI_SJ_NS4_8TiledMMAINS4_8MMA_AtomIJNS4_10MMA_TraitsINS4_19SM100_MMA_F8F6F4_SSEJSI_SI_fSE_SF_NS4_17integral_constantINS4_4UMMA5MajorELSQ_0EEESR_NSO_INSP_7ScaleInELSS_0EEEST_EEEEEENS4_6LayoutISC_NS5_IJNSA_ILi0EEESX_SX_EEEEENS5_IJNS4_10UnderscoreES10_S10_EEEEENS4_13SM90_TMA_LOADENS4_14ComposedLayoutINS4_7SwizzleILi1ELi4ELi3EEENS4_18smem_ptr_flag_bitsILi8EEENSW_INS5_IJNSA_ILi8EEESG_EEENS5_IJSG_SB_EEEEEEEvNS4_8identityES13_S1D_vS1E_EENS_8epilogue10collective18CollectiveEpilogueINS1G_23Sm100TmaWarpSpecializedILi2ELi2ELi32ELb0ELb0EEEJSH_NS5_IJNSW_ISE_SB_EES1L_EEESI_SJ_SI_SJ_NS1G_6fusion15FusionCallbacksIS1K_NS1N_17LinearCombinationISI_fSI_fLNS_15FloatRoundStyleE2EEESH_S1M_JEEENS4_5SM1004TMEM4LOAD26SM100_TMEM_LOAD_16dp32b32xES13_NS14_INS15_ILi2ELi4ELi3EEES18_NSW_INS5_IJS19_SE_EEENS5_IJSE_SB_EEEEEEENS4_39AutoVectorizingCopyWithAssumedAlignmentILi128EEENS4_14SM90_TMA_STOREES21_S23_S23_EEEvvEEEEvNT_6ParamsE)
        /*0044*/ 	.word	0x00000000
.L_29:


//--------------------- .nv.compat                --------------------------
	.section	.nv.compat,"",@"SHT_CUDA_COMPAT_INFO"
	.align	4
        /*0000*/ 	.byte	0x02, 0x09, 0x01, 0x00, 0x02, 0x02, 0x02, 0x00, 0x02, 0x05, 0x05, 0x00, 0x03, 0x07, 0x01, 0x01
        /*0010*/ 	.byte	0x02, 0x03, 0x01, 0x00, 0x02, 0x06, 0x01, 0x00, 0x04, 0x0b, 0x08, 0x00, 0x09, 0x00, 0x00, 0x00
        /*0020*/ 	.byte	0x00, 0x00, 0x00, 0x00


//--------------------- .nv.info._ZN7cutlass13device_kernelINS_4gemm6kernel13GemmUniversalIN4cute5tupleIJiiiiEEENS1_10collective13CollectiveMmaINS1_35MainloopSm100TmaUmmaWarpSpecializedILi34ELi2ELi4ENS5_IJNS4_1CILi1EEESB_SB_EEEEENS5_IJNSA_ILi64EEENSA_ILi128EEENSA_ILi32EEEEEENS_12float_e4m3_tENS5_IJlSB_lEEESI_SJ_NS4_8TiledMMAINS4_8MMA_AtomIJNS4_10MMA_TraitsINS4_19SM100_MMA_F8F6F4_SSEJSI_SI_fSE_SF_NS4_17integral_constantINS4_4UMMA5MajorELSQ_0EEESR_NSO_INSP_7ScaleInELSS_0EEEST_EEEEEENS4_6LayoutISC_NS5_IJNSA_ILi0EEESX_SX_EEEEENS5_IJNS4_10UnderscoreES10_S10_EEEEENS4_13SM90_TMA_LOADENS4_14ComposedLayoutINS4_7SwizzleILi1ELi4ELi3EEENS4_18smem_ptr_flag_bitsILi8EEENSW_INS5_IJNSA_ILi8EEESG_EEENS5_IJSG_SB_EEEEEEEvNS4_8identityES13_S1D_vS1E_EENS_8epilogue10collective18CollectiveEpilogueINS1G_23Sm100TmaWarpSpecializedILi2ELi2ELi32ELb0ELb0EEEJSH_NS5_IJNSW_ISE_SB_EES1L_EEESI_SJ_SI_SJ_NS1G_6fusion15FusionCallbacksIS1K_NS1N_17LinearCombinationISI_fSI_fLNS_15FloatRoundStyleE2EEESH_S1M_JEEENS4_5SM1004TMEM4LOAD26SM100_TMEM_LOAD_16dp32b32xES13_NS14_INS15_ILi2ELi4ELi3EEES18_NSW_INS5_IJS19_SE_EEENS5_IJSE_SB_EEEEEEENS4_39AutoVectorizingCopyWithAssumedAlignmentILi128EEENS4_14SM90_TMA_STOREES21_S23_S23_EEEvvEEEEvNT_6ParamsE --------------------------
	.section	.nv.info._ZN7cutlass13device_kernelINS_4gemm6kernel13GemmUniversalIN4cute5tupleIJiiiiEEENS1_10collective13CollectiveMmaINS1_35MainloopSm100TmaUmmaWarpSpecializedILi34ELi2ELi4ENS5_IJNS4_1CILi1EEESB_SB_EEEEENS5_IJNSA_ILi64EEENSA_ILi128EEENSA_ILi32EEEEEENS_12float_e4m3_tENS5_IJlSB_lEEESI_SJ_NS4_8TiledMMAINS4_8MMA_AtomIJNS4_10MMA_TraitsINS4_19SM100_MMA_F8F6F4_SSEJSI_SI_fSE_SF_NS4_17integral_constantINS4_4UMMA5MajorELSQ_0EEESR_NSO_INSP_7ScaleInELSS_0EEEST_EEEEEENS4_6LayoutISC_NS5_IJNSA_ILi0EEESX_SX_EEEEENS5_IJNS4_10UnderscoreES10_S10_EEEEENS4_13SM90_TMA_LOADENS4_14ComposedLayoutINS4_7SwizzleILi1ELi4ELi3EEENS4_18smem_ptr_flag_bitsILi8EEENSW_INS5_IJNSA_ILi8EEESG_EEENS5_IJSG_SB_EEEEEEEvNS4_8identityES13_S1D_vS1E_EENS_8epilogue10collective18CollectiveEpilogueINS1G_23Sm100TmaWarpSpecializedILi2ELi2ELi32ELb0ELb0EEEJSH_NS5_IJNSW_ISE_SB_EES1L_EEESI_SJ_SI_SJ_NS1G_6fusion15FusionCallbacksIS1K_NS1N_17LinearCombinationISI_fSI_fLNS_15FloatRoundStyleE2EEESH_S1M_JEEENS4_5SM1004TMEM4LOAD26SM100_TMEM_LOAD_16dp32b32xES13_NS14_INS15_ILi2ELi4ELi3EEES18_NSW_INS5_IJS19_SE_EEENS5_IJSE_SB_EEEEEEENS4_39AutoVectorizingCopyWithAssumedAlignmentILi128EEENS4_14SM90_TMA_STOREES21_S23_S23_EEEvvEEEEvNT_6ParamsE,"",@"SHT_CUDA_INFO"
	.sectionflags	@""
	.align	4


	//----- nvinfo : EIATTR_CUDA_API_VERSION
	.align		4
        /*0000*/ 	.byte	0x04, 0x37
        /*0002*/ 	.short	(.L_31 - .L_30)
.L_30:
        /*0004*/ 	.word	0x00000082


	//----- nvinfo : EIATTR_KPARAM_INFO
	.align		4
.L_31:
        /*0008*/ 	.byte	0x04, 0x17
        /*000a*/ 	.short	(.L_33 - .L_32)
.L_32:
        /*000c*/ 	.word	0x00000000
        /*0010*/ 	.short	0x0000
        /*0012*/ 	.short	0x0000
        /*0014*/ 	.byte	0x00, 0xf0, 0x01, 0x20


	//----- nvinfo : EIATTR_AT_ENTRY_FRAGMENTS
	.align		4
.L_33:
        /*0018*/ 	.byte	0x04, 0x4f
        /*001a*/ 	.short	(.L_35 - .L_34)


	//   ....[0]....
.L_34:
        /*001c*/ 	.word	0x00000006


	//----- nvinfo : EIATTR_RESERVED_SMEM_USED
	.align		4
.L_35:
        /*0020*/ 	.byte	0x01, 0x41
	.zero		2


	//----- nvinfo : EIATTR_SPARSE_MMA_MASK
	.align		4
        /*0024*/ 	.byte	0x03, 0x50
        /*0026*/ 	.short	0x0000


	//----- nvinfo : EIATTR_TCGEN05_1CTA_USED
	.align		4
        /*0028*/ 	.byte	0x01, 0x51
	.zero		2


	//----- nvinfo : EIATTR_MAXREG_COUNT
	.align		4
        /*002c*/ 	.byte	0x03, 0x1b
        /*002e*/ 	.short	0x00ff


	//----- nvinfo : EIATTR_NUM_BARRIERS
	.align		4
        /*0030*/ 	.byte	0x02, 0x4c
        /*0032*/ 	.byte	0x07
	.zero		1


	//----- nvinfo : EIATTR_EXTERNS
	.align		4
        /*0034*/ 	.byte	0x04, 0x0f
        /*0036*/ 	.short	(.L_37 - .L_36)


	//   ....[0]....
	.align		4
.L_36:
        /*0038*/ 	.word	index@(__assertfail)


	//----- nvinfo : EIATTR_MERCURY_ISA_VERSION
	.align		4
.L_37:
        /*003c*/ 	.byte	0x03, 0x5f
        /*003e*/ 	.short	0x0101


	//----- nvinfo : EIATTR_INT_WARP_WIDE_INSTR_OFFSETS
	.align		4
        /*0040*/ 	.byte	0x04, 0x31
        /*0042*/ 	.short	(.L_39 - .L_38)


	//   ....[0]....
.L_38:
        /*0044*/ 	.word	0x000021a0


	//   ....[1]....
        /*0048*/ 	.word	0x00004be0


	//   ....[2]....
        /*004c*/ 	.word	0x00004c00


	//   ....[3]....
        /*0050*/ 	.word	0x00004c30


	//   ....[4]....
        /*0054*/ 	.word	0x00005560


	//   ....[5]....
        /*0058*/ 	.word	0x000055d0


	//   ....[6]....
        /*005c*/ 	.word	0x000057b0


	//   ....[7]....
        /*0060*/ 	.word	0x00005910


	//----- nvinfo : EIATTR_COOP_GROUP_MASK_REGIDS
	.align		4
.L_39:
        /*0064*/ 	.byte	0x04, 0x29
        /*0066*/ 	.short	(.L_41 - .L_40)


	//   ....[0]....
.L_40:
        /*0068*/ 	.word	0xffffffff


	//   ....[1]....
        /*006c*/ 	.word	0xffffffff


	//   ....[2]....
        /*0070*/ 	.word	0xffffffff


	//   ....[3]....
        /*0074*/ 	.word	0xffffffff


	//   ....[4]....
        /*0078*/ 	.word	0xffffffff


	//   ....[5]....
        /*007c*/ 	.word	0xffffffff


	//   ....[6]....
        /*0080*/ 	.word	0xffffffff


	//   ....[7]....
        /*0084*/ 	.word	0xffffffff


	//   ....[8]....
        /*0088*/ 	.word	0xffffffff


	//   ....[9]....
        /*008c*/ 	.word	0xffffffff


	//   ....[10]....
        /*0090*/ 	.word	0xffffffff


	//   ....[11]....
        /*0094*/ 	.word	0xffffffff


	//   ....[12]....
        /*0098*/ 	.word	0xffffffff


	//----- nvinfo : EIATTR_COOP_GROUP_INSTR_OFFSETS
	.align		4
.L_41:
        /*009c*/ 	.byte	0x04, 0x28
        /*009e*/ 	.short	(.L_43 - .L_42)


	//   ....[0]....
.L_42:
        /*00a0*/ 	.word	0x00000090


	//   ....[1]....
        /*00a4*/ 	.word	0x000004d0


	//   ....[2]....
        /*00a8*/ 	.word	0x00000a30


	//   ....[3]....
        /*00ac*/ 	.word	0x00000b90


	//   ....[4]....
        /*00b0*/ 	.word	0x00000c90


	//   ....[5]....
        /*00b4*/ 	.word	0x00000e00


	//   ....[6]....
        /*00b8*/ 	.word	0x00000fa0


	//   ....[7]....
        /*00bc*/ 	.word	0x00002080


	//   ....[8]....
        /*00c0*/ 	.word	0x00003f40


	//   ....[9]....
        /*00c4*/ 	.word	0x00004150


	//   ....[10]....
        /*00c8*/ 	.word	0x00004180


	//   ....[11]....
        /*00cc*/ 	.word	0x00004ac0


	//   ....[12]....
        /*00d0*/ 	.word	0x00004cf0


	//----- nvinfo : EIATTR_VRC_CTA_INIT_COUNT
	.align		4
.L_43:
        /*00d4*/ 	.byte	0x02, 0x4a
        /*00d6*/ 	.byte	0x80
	.zero		1


	//----- nvinfo : EIATTR_SYSCALL_OFFSETS
	.align		4
        /*00d8*/ 	.byte	0x04, 0x46
        /*00da*/ 	.short	(.L_45 - .L_44)


	//   ....[0]....
.L_44:
        /*00dc*/ 	.word	0x00006350


	//   ....[1]....
        /*00e0*/ 	.word	0x00006490


	//   ....[2]....
        /*00e4*/ 	.word	0x00006c90


	//   ....[3]....
        /*00e8*/ 	.word	0x00007a20


	//----- nvinfo : EIATTR_MBARRIER_INSTR_OFFSETS
	.align		4
.L_45:
        /*00ec*/ 	.byte	0x04, 0x39
        /*00ee*/ 	.short	(.L_47 - .L_46)


	//   ....[0]....
.L_46:
        /*00f0*/ 	.word	0x000005d0
        /*00f4*/ 	.word	0x000000ff
        /*00f8*/ 	.word	0x00000000
        /*00fc*/ 	.short	0x0100
        /*00fe*/ 	.byte	0x05
	.zero		1


	//   ....[1]....
        /*0100*/ 	.word	0x000005e0
        /*0104*/ 	.word	0x000000ff
        /*0108*/ 	.word	0x00000110
        /*010c*/ 	.short	0x0100
        /*010e*/ 	.byte	0x05
	.zero		1


	//   ....[2]....
        /*0110*/ 	.word	0x000005f0
        /*0114*/ 	.word	0x000000ff
        /*0118*/ 	.word	0x00000008
        /*011c*/ 	.short	0x0100
        /*011e*/ 	.byte	0x05
	.zero		1


	//   ....[3]....
        /*0120*/ 	.word	0x00000600
        /*0124*/ 	.word	0x000000ff
        /*0128*/ 	.word	0x00000118
        /*012c*/ 	.short	0x0100
        /*012e*/ 	.byte	0x05
	.zero		1


	//   ....[4]....
        /*0130*/ 	.word	0x00000610
        /*0134*/ 	.word	0x000000ff
        /*0138*/ 	.word	0x00000010
        /*013c*/ 	.short	0x0100
        /*013e*/ 	.byte	0x05
	.zero		1


	//   ....[5]....
        /*0140*/ 	.word	0x00000620
        /*0144*/ 	.word	0x000000ff
        /*0148*/ 	.word	0x00000120
        /*014c*/ 	.short	0x0100
        /*014e*/ 	.byte	0x05
	.zero		1


	//   ....[6]....
        /*0150*/ 	.word	0x00000630
        /*0154*/ 	.word	0x000000ff
        /*0158*/ 	.word	0x00000018
        /*015c*/ 	.short	0x0100
        /*015e*/ 	.byte	0x05
	.zero		1


	//   ....[7]....
        /*0160*/ 	.word	0x00000640
        /*0164*/ 	.word	0x000000ff
        /*0168*/ 	.word	0x00000128
        /*016c*/ 	.short	0x0100
        /*016e*/ 	.byte	0x05
	.zero		1


	//   ....[8]....
        /*0170*/ 	.word	0x00000650
        /*0174*/ 	.word	0x000000ff
        /*0178*/ 	.word	0x00000020
        /*017c*/ 	.short	0x0100
        /*017e*/ 	.byte	0x05
	.zero		1


	//   ....[9]....
        /*0180*/ 	.word	0x00000660
        /*0184*/ 	.word	0x000000ff
        /*0188*/ 	.word	0x00000130
        /*018c*/ 	.short	0x0100
        /*018e*/ 	.byte	0x05
	.zero		1


	//   ....[10]....
        /*0190*/ 	.word	0x00000670
        /*0194*/ 	.word	0x000000ff
        /*0198*/ 	.word	0x00000028
        /*019c*/ 	.short	0x0100
        /*019e*/ 	.byte	0x05
	.zero		1


	//   ....[11]....
        /*01a0*/ 	.word	0x00000680
        /*01a4*/ 	.word	0x000000ff
        /*01a8*/ 	.word	0x00000138
        /*01ac*/ 	.short	0x0100
        /*01ae*/ 	.byte	0x05
	.zero		1


	//   ....[12]....
        /*01b0*/ 	.word	0x00000690
        /*01b4*/ 	.word	0x000000ff
        /*01b8*/ 	.word	0x00000030
        /*01bc*/ 	.short	0x0100
        /*01be*/ 	.byte	0x05
	.zero		1


	//   ....[13]....
        /*01c0*/ 	.word	0x000006a0
        /*01c4*/ 	.word	0x000000ff
        /*01c8*/ 	.word	0x00000140
        /*01cc*/ 	.short	0x0100
        /*01ce*/ 	.byte	0x05
	.zero		1


	//   ....[14]....
        /*01d0*/ 	.word	0x000006b0
        /*01d4*/ 	.word	0x000000ff
        /*01d8*/ 	.word	0x00000038
        /*01dc*/ 	.short	0x0100
        /*01de*/ 	.byte	0x05
	.zero		1


	//   ....[15]....
        /*01e0*/ 	.word	0x000006c0
        /*01e4*/ 	.word	0x000000ff
        /*01e8*/ 	.word	0x00000148
        /*01ec*/ 	.short	0x0100
        /*01ee*/ 	.byte	0x05
	.zero		1


	//   ....[16]....
        /*01f0*/ 	.word	0x000006d0
        /*01f4*/ 	.word	0x000000ff
        /*01f8*/ 	.word	0x00000040
        /*01fc*/ 	.short	0x0100
        /*01fe*/ 	.byte	0x05
	.zero		1


	//   ....[17]....
        /*0200*/ 	.word	0x000006e0
        /*0204*/ 	.word	0x000000ff
        /*0208*/ 	.word	0x00000150
        /*020c*/ 	.short	0x0100
        /*020e*/ 	.byte	0x05
	.zero		1


	//   ....[18]....
        /*0210*/ 	.word	0x000006f0
        /*0214*/ 	.word	0x000000ff
        /*0218*/ 	.word	0x00000048
        /*021c*/ 	.short	0x0100
        /*021e*/ 	.byte	0x05
	.zero		1


	//   ....[19]....
        /*0220*/ 	.word	0x00000700
        /*0224*/ 	.word	0x000000ff
        /*0228*/ 	.word	0x00000158
        /*022c*/ 	.short	0x0100
        /*022e*/ 	.byte	0x05
	.zero		1


	//   ....[20]....
        /*0230*/ 	.word	0x00000710
        /*0234*/ 	.word	0x000000ff
        /*0238*/ 	.word	0x00000050
        /*023c*/ 	.short	0x0100
        /*023e*/ 	.byte	0x05
	.zero		1


	//   ....[21]....
        /*0240*/ 	.word	0x00000720
        /*0244*/ 	.word	0x000000ff
        /*0248*/ 	.word	0x00000160
        /*024c*/ 	.short	0x0100
        /*024e*/ 	.byte	0x05
	.zero		1


	//   ....[22]....
        /*0250*/ 	.word	0x00000730
        /*0254*/ 	.word	0x000000ff
        /*0258*/ 	.word	0x00000058
        /*025c*/ 	.short	0x0100
        /*025e*/ 	.byte	0x05
	.zero		1


	//   ....[23]....
        /*0260*/ 	.word	0x00000740
        /*0264*/ 	.word	0x000000ff
        /*0268*/ 	.word	0x00000168
        /*026c*/ 	.short	0x0100
        /*026e*/ 	.byte	0x05
	.zero		1


	//   ....[24]....
        /*0270*/ 	.word	0x00000750
        /*0274*/ 	.word	0x000000ff
        /*0278*/ 	.word	0x00000060
        /*027c*/ 	.short	0x0100
        /*027e*/ 	.byte	0x05
	.zero		1


	//   ....[25]....
        /*0280*/ 	.word	0x00000760
        /*0284*/ 	.word	0x000000ff
        /*0288*/ 	.word	0x00000170
        /*028c*/ 	.short	0x0100
        /*028e*/ 	.byte	0x05
	.zero		1


	//   ....[26]....
        /*0290*/ 	.word	0x00000770
        /*0294*/ 	.word	0x000000ff
        /*0298*/ 	.word	0x00000068
        /*029c*/ 	.short	0x0100
        /*029e*/ 	.byte	0x05
	.zero		1


	//   ....[27]....
        /*02a0*/ 	.word	0x00000780
        /*02a4*/ 	.word	0x000000ff
        /*02a8*/ 	.word	0x00000178
        /*02ac*/ 	.short	0x0100
        /*02ae*/ 	.byte	0x05
	.zero		1


	//   ....[28]....
        /*02b0*/ 	.word	0x00000790
        /*02b4*/ 	.word	0x000000ff
        /*02b8*/ 	.word	0x00000070
        /*02bc*/ 	.short	0x0100
        /*02be*/ 	.byte	0x05
	.zero		1


	//   ....[29]....
        /*02c0*/ 	.word	0x000007a0
        /*02c4*/ 	.word	0x000000ff
        /*02c8*/ 	.word	0x00000180
        /*02cc*/ 	.short	0x0100
        /*02ce*/ 	.byte	0x05
	.zero		1


	//   ....[30]....
        /*02d0*/ 	.word	0x000007b0
        /*02d4*/ 	.word	0x000000ff
        /*02d8*/ 	.word	0x00000078
        /*02dc*/ 	.short	0x0100
        /*02de*/ 	.byte	0x05
	.zero		1


	//   ....[31]....
        /*02e0*/ 	.word	0x000007c0
        /*02e4*/ 	.word	0x000000ff
        /*02e8*/ 	.word	0x00000188
        /*02ec*/ 	.short	0x0100
        /*02ee*/ 	.byte	0x05
	.zero		1


	//   ....[32]....
        /*02f0*/ 	.word	0x000007d0
        /*02f4*/ 	.word	0x000000ff
        /*02f8*/ 	.word	0x00000080
        /*02fc*/ 	.short	0x0100
        /*02fe*/ 	.byte	0x05
	.zero		1


	//   ....[33]....
        /*0300*/ 	.word	0x000007e0
        /*0304*/ 	.word	0x000000ff
        /*0308*/ 	.word	0x00000190
        /*030c*/ 	.short	0x0100
        /*030e*/ 	.byte	0x05
	.zero		1


	//   ....[34]....
        /*0310*/ 	.word	0x000007f0
        /*0314*/ 	.word	0x000000ff
        /*0318*/ 	.word	0x00000088
        /*031c*/ 	.short	0x0100
        /*031e*/ 	.byte	0x05
	.zero		1


	//   ....[35]....
        /*0320*/ 	.word	0x00000800
        /*0324*/ 	.word	0x000000ff
        /*0328*/ 	.word	0x00000198
        /*032c*/ 	.short	0x0100
        /*032e*/ 	.byte	0x05
	.zero		1


	//   ....[36]....
        /*0330*/ 	.word	0x00000810
        /*0334*/ 	.word	0x000000ff
        /*0338*/ 	.word	0x00000090
        /*033c*/ 	.short	0x0100
        /*033e*/ 	.byte	0x05
	.zero		1


	//   ....[37]....
        /*0340*/ 	.word	0x00000820
        /*0344*/ 	.word	0x000000ff
        /*0348*/ 	.word	0x000001a0
        /*034c*/ 	.short	0x0100
        /*034e*/ 	.byte	0x05
	.zero		1


	//   ....[38]....
        /*0350*/ 	.word	0x00000830
        /*0354*/ 	.word	0x000000ff
        /*0358*/ 	.word	0x00000098
        /*035c*/ 	.short	0x0100
        /*035e*/ 	.byte	0x05
	.zero		1


	//   ....[39]....
        /*0360*/ 	.word	0x00000840
        /*0364*/ 	.word	0x000000ff
        /*0368*/ 	.word	0x000001a8
        /*036c*/ 	.short	0x0100
        /*036e*/ 	.byte	0x05
	.zero		1


	//   ....[40]....
        /*0370*/ 	.word	0x00000850
        /*0374*/ 	.word	0x000000ff
        /*0378*/ 	.word	0x000000a0
        /*037c*/ 	.short	0x0100
        /*037e*/ 	.byte	0x05
	.zero		1


	//   ....[41]....
        /*0380*/ 	.word	0x00000860
        /*0384*/ 	.word	0x000000ff
        /*0388*/ 	.word	0x000001b0
        /*038c*/ 	.short	0x0100
        /*038e*/ 	.byte	0x05
	.zero		1


	//   ....[42]....
        /*0390*/ 	.word	0x00000870
        /*0394*/ 	.word	0x000000ff
        /*0398*/ 	.word	0x000000a8
        /*039c*/ 	.short	0x0100
        /*039e*/ 	.byte	0x05
	.zero		1


	//   ....[43]....
        /*03a0*/ 	.word	0x00000880
        /*03a4*/ 	.word	0x000000ff
        /*03a8*/ 	.word	0x000001b8
        /*03ac*/ 	.short	0x0100
        /*03ae*/ 	.byte	0x05
	.zero		1


	//   ....[44]....
        /*03b0*/ 	.word	0x00000890
        /*03b4*/ 	.word	0x000000ff
        /*03b8*/ 	.word	0x000000b0
        /*03bc*/ 	.short	0x0100
        /*03be*/ 	.byte	0x05
	.zero		1


	//   ....[45]....
        /*03c0*/ 	.word	0x000008a0
        /*03c4*/ 	.word	0x000000ff
        /*03c8*/ 	.word	0x000001c0
        /*03cc*/ 	.short	0x0100
        /*03ce*/ 	.byte	0x05
	.zero		1


	//   ....[46]....
        /*03d0*/ 	.word	0x000008b0
        /*03d4*/ 	.word	0x000000ff
        /*03d8*/ 	.word	0x000000b8
        /*03dc*/ 	.short	0x0100
        /*03de*/ 	.byte	0x05
	.zero		1


	//   ....[47]....
        /*03e0*/ 	.word	0x000008c0
        /*03e4*/ 	.word	0x000000ff
        /*03e8*/ 	.word	0x000001c8
        /*03ec*/ 	.short	0x0100
        /*03ee*/ 	.byte	0x05
	.zero		1


	//   ....[48]....
        /*03f0*/ 	.word	0x000008d0
        /*03f4*/ 	.word	0x000000ff
        /*03f8*/ 	.word	0x000000c0
        /*03fc*/ 	.short	0x0100
        /*03fe*/ 	.byte	0x05
	.zero		1


	//   ....[49]....
        /*0400*/ 	.word	0x000008e0
        /*0404*/ 	.word	0x000000ff
        /*0408*/ 	.word	0x000001d0
        /*040c*/ 	.short	0x0100
        /*040e*/ 	.byte	0x05
	.zero		1


	//   ....[50]....
        /*0410*/ 	.word	0x000008f0
        /*0414*/ 	.word	0x000000ff
        /*0418*/ 	.word	0x000000c8
        /*041c*/ 	.short	0x0100
        /*041e*/ 	.byte	0x05
	.zero		1


	//   ....[51]....
        /*0420*/ 	.word	0x00000900
        /*0424*/ 	.word	0x000000ff
        /*0428*/ 	.word	0x000001d8
        /*042c*/ 	.short	0x0100
        /*042e*/ 	.byte	0x05
	.zero		1


	//   ....[52]....
        /*0430*/ 	.word	0x00000910
        /*0434*/ 	.word	0x000000ff
        /*0438*/ 	.word	0x000000d0
        /*043c*/ 	.short	0x0100
        /*043e*/ 	.byte	0x05
	.zero		1


	//   ....[53]....
        /*0440*/ 	.word	0x00000920
        /*0444*/ 	.word	0x000000ff
        /*0448*/ 	.word	0x000001e0
        /*044c*/ 	.short	0x0100
        /*044e*/ 	.byte	0x05
	.zero		1


	//   ....[54]....
        /*0450*/ 	.word	0x00000930
        /*0454*/ 	.word	0x000000ff
        /*0458*/ 	.word	0x000000d8
        /*045c*/ 	.short	0x0100
        /*045e*/ 	.byte	0x05
	.zero		1


	//   ....[55]....
        /*0460*/ 	.word	0x00000940
        /*0464*/ 	.word	0x000000ff
        /*0468*/ 	.word	0x000001e8
        /*046c*/ 	.short	0x0100
        /*046e*/ 	.byte	0x05
	.zero		1


	//   ....[56]....
        /*0470*/ 	.word	0x00000950
        /*0474*/ 	.word	0x000000ff
        /*0478*/ 	.word	0x000000e0
        /*047c*/ 	.short	0x0100
        /*047e*/ 	.byte	0x05
	.zero		1


	//   ....[57]....
        /*0480*/ 	.word	0x00000960
        /*0484*/ 	.word	0x000000ff
        /*0488*/ 	.word	0x000001f0
        /*048c*/ 	.short	0x0100
        /*048e*/ 	.byte	0x05
	.zero		1


	//   ....[58]....
        /*0490*/ 	.word	0x00000970
        /*0494*/ 	.word	0x000000ff
        /*0498*/ 	.word	0x000000e8
        /*049c*/ 	.short	0x0100
        /*049e*/ 	.byte	0x05
	.zero		1


	//   ....[59]....
        /*04a0*/ 	.word	0x00000980
        /*04a4*/ 	.word	0x000000ff
        /*04a8*/ 	.word	0x000001f8
        /*04ac*/ 	.short	0x0100
        /*04ae*/ 	.byte	0x05
	.zero		1


	//   ....[60]....
        /*04b0*/ 	.word	0x00000990
        /*04b4*/ 	.word	0x000000ff
        /*04b8*/ 	.word	0x000000f0
        /*04bc*/ 	.short	0x0100
        /*04be*/ 	.byte	0x05
	.zero		1


	//   ....[61]....
        /*04c0*/ 	.word	0x000009a0
        /*04c4*/ 	.word	0x000000ff
        /*04c8*/ 	.word	0x00000200
        /*04cc*/ 	.short	0x0100
        /*04ce*/ 	.byte	0x05
	.zero		1


	//   ....[62]....
        /*04d0*/ 	.word	0x000009b0
        /*04d4*/ 	.word	0x000000ff
        /*04d8*/ 	.word	0x000000f8
        /*04dc*/ 	.short	0x0100
        /*04de*/ 	.byte	0x05
	.zero		1


	//   ....[63]....
        /*04e0*/ 	.word	0x000009c0
        /*04e4*/ 	.word	0x000000ff
        /*04e8*/ 	.word	0x00000208
        /*04ec*/ 	.short	0x0100
        /*04ee*/ 	.byte	0x05
	.zero		1


	//   ....[64]....
        /*04f0*/ 	.word	0x000009d0
        /*04f4*/ 	.word	0x000000ff
        /*04f8*/ 	.word	0x00000100
        /*04fc*/ 	.short	0x0100
        /*04fe*/ 	.byte	0x05
	.zero		1


	//   ....[65]....
        /*0500*/ 	.word	0x000009e0
        /*0504*/ 	.word	0x000000ff
        /*0508*/ 	.word	0x00000210
        /*050c*/ 	.short	0x0100
        /*050e*/ 	.byte	0x05
	.zero		1


	//   ....[66]....
        /*0510*/ 	.word	0x000009f0
        /*0514*/ 	.word	0x000000ff
        /*0518*/ 	.word	0x00000108
        /*051c*/ 	.short	0x0100
        /*051e*/ 	.byte	0x05
	.zero		1


	//   ....[67]....
        /*0520*/ 	.word	0x00000a00
        /*0524*/ 	.word	0x000000ff
        /*0528*/ 	.word	0x00000218
        /*052c*/ 	.short	0x0100
        /*052e*/ 	.byte	0x05
	.zero		1


	//   ....[68]....
        /*0530*/ 	.word	0x00000b40
        /*0534*/ 	.word	0x000000ff
        /*0538*/ 	.word	0x00000220
        /*053c*/ 	.short	0x0100
        /*053e*/ 	.byte	0x07
	.zero		1


	//   ....[69]....
        /*0540*/ 	.word	0x00000b50
        /*0544*/ 	.word	0x000000ff
        /*0548*/ 	.word	0x00000230
        /*054c*/ 	.short	0x0100
        /*054e*/ 	.byte	0x07
	.zero		1


	//   ....[70]....
        /*0550*/ 	.word	0x00000b60
        /*0554*/ 	.word	0x000000ff
        /*0558*/ 	.word	0x00000228
        /*055c*/ 	.short	0x0100
        /*055e*/ 	.byte	0x07
	.zero		1


	//   ....[71]....
        /*0560*/ 	.word	0x00000b70
        /*0564*/ 	.word	0x000000ff
        /*0568*/ 	.word	0x00000238
        /*056c*/ 	.short	0x0100
        /*056e*/ 	.byte	0x07
	.zero		1


	//   ....[72]....
        /*0570*/ 	.word	0x00000c60
        /*0574*/ 	.word	0x000000ff
        /*0578*/ 	.word	0x00000240
        /*057c*/ 	.short	0x0100
        /*057e*/ 	.byte	0x05
	.zero		1


	//   ....[73]....
        /*0580*/ 	.word	0x00000c70
        /*0584*/ 	.word	0x000000ff
        /*0588*/ 	.word	0x00000248
        /*058c*/ 	.short	0x0100
        /*058e*/ 	.byte	0x05
	.zero		1


	//   ....[74]....
        /*0590*/ 	.word	0x00000db0
        /*0594*/ 	.word	0x000000ff
        /*0598*/ 	.word	0x00000250
        /*059c*/ 	.short	0x0100
        /*059e*/ 	.byte	0x05
	.zero		1


	//   ....[75]....
        /*05a0*/ 	.word	0x00000dc0
        /*05a4*/ 	.word	0x000000ff
        /*05a8*/ 	.word	0x00000260
        /*05ac*/ 	.short	0x0100
        /*05ae*/ 	.byte	0x05
	.zero		1


	//   ....[76]....
        /*05b0*/ 	.word	0x00000dd0
        /*05b4*/ 	.word	0x000000ff
        /*05b8*/ 	.word	0x00000258
        /*05bc*/ 	.short	0x0100
        /*05be*/ 	.byte	0x05
	.zero		1


	//   ....[77]....
        /*05c0*/ 	.word	0x00000de0
        /*05c4*/ 	.word	0x000000ff
        /*05c8*/ 	.word	0x00000268
        /*05cc*/ 	.short	0x0100
        /*05ce*/ 	.byte	0x05
	.zero		1


	//   ....[78]....
        /*05d0*/ 	.word	0x00000f10
        /*05d4*/ 	.word	0x000000ff
        /*05d8*/ 	.word	0x00000270
        /*05dc*/ 	.short	0x0100
        /*05de*/ 	.byte	0x07
	.zero		1


	//   ....[79]....
        /*05e0*/ 	.word	0x00000f20
        /*05e4*/ 	.word	0x000000ff
        /*05e8*/ 	.word	0x00000290
        /*05ec*/ 	.short	0x0100
        /*05ee*/ 	.byte	0x07
	.zero		1


	//   ....[80]....
        /*05f0*/ 	.word	0x00000f30
        /*05f4*/ 	.word	0x000000ff
        /*05f8*/ 	.word	0x00000278
        /*05fc*/ 	.short	0x0100
        /*05fe*/ 	.byte	0x07
	.zero		1


	//   ....[81]....
        /*0600*/ 	.word	0x00000f40
        /*0604*/ 	.word	0x000000ff
        /*0608*/ 	.word	0x00000298
        /*060c*/ 	.short	0x0100
        /*060e*/ 	.byte	0x07
	.zero		1


	//   ....[82]....
        /*0610*/ 	.word	0x00000f50
        /*0614*/ 	.word	0x000000ff
        /*0618*/ 	.word	0x00000280
        /*061c*/ 	.short	0x0100
        /*061e*/ 	.byte	0x07
	.zero		1


	//   ....[83]....
        /*0620*/ 	.word	0x00000f60
        /*0624*/ 	.word	0x000000ff
        /*0628*/ 	.word	0x000002a0
        /*062c*/ 	.short	0x0100
        /*062e*/ 	.byte	0x07
	.zero		1


	//   ....[84]....
        /*0630*/ 	.word	0x00000f70
        /*0634*/ 	.word	0x000000ff
        /*0638*/ 	.word	0x00000288
        /*063c*/ 	.short	0x0100
        /*063e*/ 	.byte	0x07
	.zero		1


	//   ....[85]....
        /*0640*/ 	.word	0x00000f80
        /*0644*/ 	.word	0x000000ff
        /*0648*/ 	.word	0x000002a8
        /*064c*/ 	.short	0x0100
        /*064e*/ 	.byte	0x07
	.zero		1


	//   ....[86]....
        /*0650*/ 	.word	0x00001070
        /*0654*/ 	.word	0x000000ff
        /*0658*/ 	.word	0x000002b0
        /*065c*/ 	.short	0x0100
        /*065e*/ 	.byte	0x05
	.zero		1


	//   ....[87]....
        /*0660*/ 	.word	0x00001080
        /*0664*/ 	.word	0x000000ff
        /*0668*/ 	.word	0x000002c0
        /*066c*/ 	.short	0x0100
        /*066e*/ 	.byte	0x05
	.zero		1


	//   ....[88]....
        /*0670*/ 	.word	0x00001090
        /*0674*/ 	.word	0x000000ff
        /*0678*/ 	.word	0x000002b8
        /*067c*/ 	.short	0x0100
        /*067e*/ 	.byte	0x05
	.zero		1


	//   ....[89]....
        /*0680*/ 	.word	0x000010a0
        /*0684*/ 	.word	0x000000ff
        /*0688*/ 	.word	0x000002c8
        /*068c*/ 	.short	0x0100
        /*068e*/ 	.byte	0x05
	.zero		1


	//   ....[90]....
        /*0690*/ 	.word	0x00001980
        /*0694*/ 	.word	0x00000003
        /*0698*/ 	.word	0x000002c0
        /*069c*/ 	.short	0x010a
        /*069e*/ 	.byte	0xff
	.zero		1


	//   ....[91]....
        /*06a0*/ 	.word	0x000019b0
        /*06a4*/ 	.word	0x00000003
        /*06a8*/ 	.word	0x000002b0
        /*06ac*/ 	.short	0x0101
        /*06ae*/ 	.byte	0xff
	.zero		1


	//   ....[92]....
        /*06b0*/ 	.word	0x00001a80
        /*06b4*/ 	.word	0x000000ff
        /*06b8*/ 	.word	0x00000110
        /*06bc*/ 	.short	0x010a
        /*06be*/ 	.byte	0x08
	.zero		1


	//   ....[93]....
        /*06c0*/ 	.word	0x00001b20
        /*06c4*/ 	.word	0x000000ff
        /*06c8*/ 	.word	0x00000110
        /*06cc*/ 	.short	0x010a
        /*06ce*/ 	.byte	0x21
	.zero		1


	//   ....[94]....
        /*06d0*/ 	.word	0x00001c70
        /*06d4*/ 	.word	0x000000ff
        /*06d8*/ 	.word	0x00000110
        /*06dc*/ 	.short	0x010a
        /*06de*/ 	.byte	0x08
	.zero		1


	//   ....[95]....
        /*06e0*/ 	.word	0x00001d80
        /*06e4*/ 	.word	0x000000ff
        /*06e8*/ 	.word	0x00000248
        /*06ec*/ 	.short	0x0101
        /*06ee*/ 	.byte	0x04
	.zero		1


	//   ....[96]....
        /*06f0*/ 	.word	0x00001da0
        /*06f4*/ 	.word	0x000000ff
        /*06f8*/ 	.word	0x00000110
        /*06fc*/ 	.short	0x010a
        /*06fe*/ 	.byte	0x08
	.zero		1


	//   ....[97]....
        /*0700*/ 	.word	0x00001e20
        /*0704*/ 	.word	0x000000ff
        /*0708*/ 	.word	0x00000110
        /*070c*/ 	.short	0x010a
        /*070e*/ 	.byte	0x11
	.zero		1


	//   ....[98]....
        /*0710*/ 	.word	0x00001f70
        /*0714*/ 	.word	0x000000ff
        /*0718*/ 	.word	0x00000110
        /*071c*/ 	.short	0x010a
        /*071e*/ 	.byte	0x08
	.zero		1


	//   ....[99]....
        /*0720*/ 	.word	0x000020b0
        /*0724*/ 	.word	0x00000002
        /*0728*/ 	.word	0x00000250
        /*072c*/ 	.short	0x010a
        /*072e*/ 	.byte	0xff
	.zero		1


	//   ....[100]....
        /*0730*/ 	.word	0x00002170
        /*0734*/ 	.word	0x00000002
        /*0738*/ 	.word	0x00000000
        /*073c*/ 	.short	0x0101
        /*073e*/ 	.byte	0xff
	.zero		1


	//   ....[101]....
        /*0740*/ 	.word	0x000026d0
        /*0744*/ 	.word	0x000000ff
        /*0748*/ 	.word	0x00000000
        /*074c*/ 	.short	0x010a
        /*074e*/ 	.byte	0x05
	.zero		1


	//   ....[102]....
        /*0750*/ 	.word	0x00002760
        /*0754*/ 	.word	0x000000ff
        /*0758*/ 	.word	0x00000000
        /*075c*/ 	.short	0x010a
        /*075e*/ 	.byte	0x05
	.zero		1


	//   ....[103]....
        /*0760*/ 	.word	0x000027f0
        /*0764*/ 	.word	0x000000ff
        /*0768*/ 	.word	0x00000000
        /*076c*/ 	.short	0x010a
        /*076e*/ 	.byte	0x05
	.zero		1


	//   ....[104]....
        /*0770*/ 	.word	0x00002880
        /*0774*/ 	.word	0x000000ff
        /*0778*/ 	.word	0x00000000
        /*077c*/ 	.short	0x010a
        /*077e*/ 	.byte	0x05
	.zero		1


	//   ....[105]....
        /*0780*/ 	.word	0x00002910
        /*0784*/ 	.word	0x000000ff
        /*0788*/ 	.word	0x00000000
        /*078c*/ 	.short	0x010a
        /*078e*/ 	.byte	0x05
	.zero		1


	//   ....[106]....
        /*0790*/ 	.word	0x000029a0
        /*0794*/ 	.word	0x000000ff
        /*0798*/ 	.word	0x00000000
        /*079c*/ 	.short	0x010a
        /*079e*/ 	.byte	0x05
	.zero		1


	//   ....[107]....
        /*07a0*/ 	.word	0x00002a30
        /*07a4*/ 	.word	0x000000ff
        /*07a8*/ 	.word	0x00000000
        /*07ac*/ 	.short	0x010a
        /*07ae*/ 	.byte	0x05
	.zero		1


	//   ....[108]....
        /*07b0*/ 	.word	0x00002ac0
        /*07b4*/ 	.word	0x000000ff
        /*07b8*/ 	.word	0x00000000
        /*07bc*/ 	.short	0x010a
        /*07be*/ 	.byte	0x05
	.zero		1


	//   ....[109]....
        /*07c0*/ 	.word	0x00002b50
        /*07c4*/ 	.word	0x000000ff
        /*07c8*/ 	.word	0x00000000
        /*07cc*/ 	.short	0x010a
        /*07ce*/ 	.byte	0x05
	.zero		1


	//   ....[110]....
        /*07d0*/ 	.word	0x00002be0
        /*07d4*/ 	.word	0x000000ff
        /*07d8*/ 	.word	0x00000000
        /*07dc*/ 	.short	0x010a
        /*07de*/ 	.byte	0x05
	.zero		1


	//   ....[111]....
        /*07e0*/ 	.word	0x00002c70
        /*07e4*/ 	.word	0x000000ff
        /*07e8*/ 	.word	0x00000000
        /*07ec*/ 	.short	0x010a
        /*07ee*/ 	.byte	0x05
	.zero		1


	//   ....[112]....
        /*07f0*/ 	.word	0x00002d00
        /*07f4*/ 	.word	0x000000ff
        /*07f8*/ 	.word	0x00000000
        /*07fc*/ 	.short	0x010a
        /*07fe*/ 	.byte	0x05
	.zero		1


	//   ....[113]....
        /*0800*/ 	.word	0x00002d90
        /*0804*/ 	.word	0x000000ff
        /*0808*/ 	.word	0x00000000
        /*080c*/ 	.short	0x010a
        /*080e*/ 	.byte	0x05
	.zero		1


	//   ....[114]....
        /*0810*/ 	.word	0x00002e20
        /*0814*/ 	.word	0x000000ff
        /*0818*/ 	.word	0x00000000
        /*081c*/ 	.short	0x010a
        /*081e*/ 	.byte	0x05
	.zero		1


	//   ....[115]....
        /*0820*/ 	.word	0x00002eb0
        /*0824*/ 	.word	0x000000ff
        /*0828*/ 	.word	0x00000000
        /*082c*/ 	.short	0x010a
        /*082e*/ 	.byte	0x05
	.zero		1


	//   ....[116]....
        /*0830*/ 	.word	0x00002f40
        /*0834*/ 	.word	0x000000ff
        /*0838*/ 	.word	0x00000000
        /*083c*/ 	.short	0x010a
        /*083e*/ 	.byte	0x05
	.zero		1


	//   ....[117]....
        /*0840*/ 	.word	0x00002fd0
        /*0844*/ 	.word	0x000000ff
        /*0848*/ 	.word	0x00000000
        /*084c*/ 	.short	0x010a
        /*084e*/ 	.byte	0x05
	.zero		1


	//   ....[118]....
        /*0850*/ 	.word	0x00003060
        /*0854*/ 	.word	0x000000ff
        /*0858*/ 	.word	0x00000000
        /*085c*/ 	.short	0x010a
        /*085e*/ 	.byte	0x05
	.zero		1


	//   ....[119]....
        /*0860*/ 	.word	0x000030f0
        /*0864*/ 	.word	0x000000ff
        /*0868*/ 	.word	0x00000000
        /*086c*/ 	.short	0x010a
        /*086e*/ 	.byte	0x05
	.zero		1


	//   ....[120]....
        /*0870*/ 	.word	0x00003180
        /*0874*/ 	.word	0x000000ff
        /*0878*/ 	.word	0x00000000
        /*087c*/ 	.short	0x010a
        /*087e*/ 	.byte	0x05
	.zero		1


	//   ....[121]....
        /*0880*/ 	.word	0x00003210
        /*0884*/ 	.word	0x000000ff
        /*0888*/ 	.word	0x00000000
        /*088c*/ 	.short	0x010a
        /*088e*/ 	.byte	0x05
	.zero		1


	//   ....[122]....
        /*0890*/ 	.word	0x000032a0
        /*0894*/ 	.word	0x000000ff
        /*0898*/ 	.word	0x00000000
        /*089c*/ 	.short	0x010a
        /*089e*/ 	.byte	0x05
	.zero		1


	//   ....[123]....
        /*08a0*/ 	.word	0x00003330
        /*08a4*/ 	.word	0x000000ff
        /*08a8*/ 	.word	0x00000000
        /*08ac*/ 	.short	0x010a
        /*08ae*/ 	.byte	0x05
	.zero		1


	//   ....[124]....
        /*08b0*/ 	.word	0x000033c0
        /*08b4*/ 	.word	0x000000ff
        /*08b8*/ 	.word	0x00000000
        /*08bc*/ 	.short	0x010a
        /*08be*/ 	.byte	0x05
	.zero		1


	//   ....[125]....
        /*08c0*/ 	.word	0x00003450
        /*08c4*/ 	.word	0x000000ff
        /*08c8*/ 	.word	0x00000000
        /*08cc*/ 	.short	0x010a
        /*08ce*/ 	.byte	0x05
	.zero		1


	//   ....[126]....
        /*08d0*/ 	.word	0x000034e0
        /*08d4*/ 	.word	0x000000ff
        /*08d8*/ 	.word	0x00000000
        /*08dc*/ 	.short	0x010a
        /*08de*/ 	.byte	0x05
	.zero		1


	//   ....[127]....
        /*08e0*/ 	.word	0x00003570
        /*08e4*/ 	.word	0x000000ff
        /*08e8*/ 	.word	0x00000000
        /*08ec*/ 	.short	0x010a
        /*08ee*/ 	.byte	0x05
	.zero		1


	//   ....[128]....
        /*08f0*/ 	.word	0x00003600
        /*08f4*/ 	.word	0x000000ff
        /*08f8*/ 	.word	0x00000000
        /*08fc*/ 	.short	0x010a
        /*08fe*/ 	.byte	0x05
	.zero		1


	//   ....[129]....
        /*0900*/ 	.word	0x00003690
        /*0904*/ 	.word	0x000000ff
        /*0908*/ 	.word	0x00000000
        /*090c*/ 	.short	0x010a
        /*090e*/ 	.byte	0x05
	.zero		1


	//   ....[130]....
        /*0910*/ 	.word	0x00003720
        /*0914*/ 	.word	0x000000ff
        /*0918*/ 	.word	0x00000000
        /*091c*/ 	.short	0x010a
        /*091e*/ 	.byte	0x05
	.zero		1


	//   ....[131]....
        /*0920*/ 	.word	0x000037b0
        /*0924*/ 	.word	0x000000ff
        /*0928*/ 	.word	0x00000000
        /*092c*/ 	.short	0x010a
        /*092e*/ 	.byte	0x05
	.zero		1


	//   ....[132]....
        /*0930*/ 	.word	0x00003840
        /*0934*/ 	.word	0x000000ff
        /*0938*/ 	.word	0x00000000
        /*093c*/ 	.short	0x010a
        /*093e*/ 	.byte	0x05
	.zero		1


	//   ....[133]....
        /*0940*/ 	.word	0x000038d0
        /*0944*/ 	.word	0x000000ff
        /*0948*/ 	.word	0x00000000
        /*094c*/ 	.short	0x010a
        /*094e*/ 	.byte	0x05
	.zero		1


	//   ....[134]....
        /*0950*/ 	.word	0x00003970
        /*0954*/ 	.word	0x00000000
        /*0958*/ 	.word	0x00000000
        /*095c*/ 	.short	0x010a
        /*095e*/ 	.byte	0xff
	.zero		1


	//   ....[135]....
        /*0960*/ 	.word	0x00003a90
        /*0964*/ 	.word	0x00000000
        /*0968*/ 	.word	0x000002b0
        /*096c*/ 	.short	0x010a
        /*096e*/ 	.byte	0xff
	.zero		1


	//   ....[136]....
        /*0970*/ 	.word	0x00003af0
        /*0974*/ 	.word	0x00000004
        /*0978*/ 	.word	0x00000000
        /*097c*/ 	.short	0x0101
        /*097e*/ 	.byte	0xff
	.zero		1


	//   ....[137]....
        /*0980*/ 	.word	0x00003b10
        /*0984*/ 	.word	0x000000ff
        /*0988*/ 	.word	0x00000260
        /*098c*/ 	.short	0x010a
        /*098e*/ 	.byte	0x05
	.zero		1


	//   ....[138]....
        /*0990*/ 	.word	0x00003c30
        /*0994*/ 	.word	0x00000000
        /*0998*/ 	.word	0x00000250
        /*099c*/ 	.short	0x010a
        /*099e*/ 	.byte	0xff
	.zero		1


	//   ....[139]....
        /*09a0*/ 	.word	0x00003d40
        /*09a4*/ 	.word	0x00000000
        /*09a8*/ 	.word	0x00000000
        /*09ac*/ 	.short	0x0101
        /*09ae*/ 	.byte	0xff
	.zero		1


	//   ....[140]....
        /*09b0*/ 	.word	0x00003dd0
        /*09b4*/ 	.word	0x000000ff
        /*09b8*/ 	.word	0x00000260
        /*09bc*/ 	.short	0x0106
        /*09be*/ 	.byte	0x05
	.zero		1


	//   ....[141]....
        /*09c0*/ 	.word	0x00003df0
        /*09c4*/ 	.word	0x000000ff
        /*09c8*/ 	.word	0x00000260
        /*09cc*/ 	.short	0x010a
        /*09ce*/ 	.byte	0x05
	.zero		1


	//   ....[142]....
        /*09d0*/ 	.word	0x00003e80
        /*09d4*/ 	.word	0x000000ff
        /*09d8*/ 	.word	0x00000260
        /*09dc*/ 	.short	0x0106
        /*09de*/ 	.byte	0x04
	.zero		1


	//   ....[143]....
        /*09e0*/ 	.word	0x00003ec0
        /*09e4*/ 	.word	0x00000000
        /*09e8*/ 	.word	0x00000260
        /*09ec*/ 	.short	0x010a
        /*09ee*/ 	.byte	0xff
	.zero		1


	//   ....[144]....
        /*09f0*/ 	.word	0x000043a0
        /*09f4*/ 	.word	0x00000000
        /*09f8*/ 	.word	0x00000250
        /*09fc*/ 	.short	0x010a
        /*09fe*/ 	.byte	0xff
	.zero		1


	//   ....[145]....
        /*0a00*/ 	.word	0x000044a0
        /*0a04*/ 	.word	0x00000003
        /*0a08*/ 	.word	0x00000000
        /*0a0c*/ 	.short	0x0101
        /*0a0e*/ 	.byte	0xff
	.zero		1


	//   ....[146]....
        /*0a10*/ 	.word	0x000044b0
        /*0a14*/ 	.word	0x000000ff
        /*0a18*/ 	.word	0x00000000
        /*0a1c*/ 	.short	0x010a
        /*0a1e*/ 	.byte	0x04
	.zero		1


	//   ....[147]....
        /*0a20*/ 	.word	0x000044d0
        /*0a24*/ 	.word	0x000000ff
        /*0a28*/ 	.word	0x00000290
        /*0a2c*/ 	.short	0x010a
        /*0a2e*/ 	.byte	0x09
	.zero		1


	//   ....[148]....
        /*0a30*/ 	.word	0x00004610
        /*0a34*/ 	.word	0x000000ff
        /*0a38*/ 	.word	0x00000000
        /*0a3c*/ 	.short	0x010a
        /*0a3e*/ 	.byte	0x07
	.zero		1


	//   ....[149]....
        /*0a40*/ 	.word	0x00004740
        /*0a44*/ 	.word	0x000000ff
        /*0a48*/ 	.word	0x00000000
        /*0a4c*/ 	.short	0x010a
        /*0a4e*/ 	.byte	0x04
	.zero		1


	//   ....[150]....
        /*0a50*/ 	.word	0x000048f0
        /*0a54*/ 	.word	0x000000ff
        /*0a58*/ 	.word	0x00000000
        /*0a5c*/ 	.short	0x010a
        /*0a5e*/ 	.byte	0x05
	.zero		1


	//   ....[151]....
        /*0a60*/ 	.word	0x00004980
        /*0a64*/ 	.word	0x000000ff
        /*0a68*/ 	.word	0x00000000
        /*0a6c*/ 	.short	0x010a
        /*0a6e*/ 	.byte	0x05
	.zero		1


	//   ....[152]....
        /*0a70*/ 	.word	0x00004a10
        /*0a74*/ 	.word	0x000000ff
        /*0a78*/ 	.word	0x00000000
        /*0a7c*/ 	.short	0x010a
        /*0a7e*/ 	.byte	0x05
	.zero		1


	//   ....[153]....
        /*0a80*/ 	.word	0x00004aa0
        /*0a84*/ 	.word	0x000000ff
        /*0a88*/ 	.word	0x00000000
        /*0a8c*/ 	.short	0x010a
        /*0a8e*/ 	.byte	0x07
	.zero		1


	//   ....[154]....
        /*0a90*/ 	.word	0x00004f00
        /*0a94*/ 	.word	0x00000000
        /*0a98*/ 	.word	0x00000250
        /*0a9c*/ 	.short	0x010a
        /*0a9e*/ 	.byte	0xff
	.zero		1


	//   ....[155]....
        /*0aa0*/ 	.word	0x00004fc0
        /*0aa4*/ 	.word	0x00000000
        /*0aa8*/ 	.word	0x00000000
        /*0aac*/ 	.short	0x0101
        /*0aae*/ 	.byte	0xff
	.zero		1


	//   ....[156]....
        /*0ab0*/ 	.word	0x000052e0
        /*0ab4*/ 	.word	0x000000ff
        /*0ab8*/ 	.word	0x00000248
        /*0abc*/ 	.short	0x010a
        /*0abe*/ 	.byte	0x07
	.zero		1


	//   ....[157]....
        /*0ac0*/ 	.word	0x000054d0
        /*0ac4*/ 	.word	0x000000ff
        /*0ac8*/ 	.word	0x00000230
        /*0acc*/ 	.short	0x010a
        /*0ace*/ 	.byte	0x07
	.zero		1


	//   ....[158]....
        /*0ad0*/ 	.word	0x000056a0
        /*0ad4*/ 	.word	0x000000ff
        /*0ad8*/ 	.word	0x00000220
        /*0adc*/ 	.short	0x010b
        /*0ade*/ 	.byte	0x07
	.zero		1


	//   ....[159]....
        /*0ae0*/ 	.word	0x00005710
        /*0ae4*/ 	.word	0x000000ff
        /*0ae8*/ 	.word	0x00000000
        /*0aec*/ 	.short	0x0101
        /*0aee*/ 	.byte	0x08
	.zero		1


	//   ....[160]....
        /*0af0*/ 	.word	0x00005740
        /*0af4*/ 	.word	0x000000ff
        /*0af8*/ 	.word	0x00000238
        /*0afc*/ 	.short	0x010a
        /*0afe*/ 	.byte	0x07
	.zero		1


	//   ....[161]....
        /*0b00*/ 	.word	0x00005950
        /*0b04*/ 	.word	0x000000ff
        /*0b08*/ 	.word	0x00000228
        /*0b0c*/ 	.short	0x010b
        /*0b0e*/ 	.byte	0x07
	.zero		1


	//   ....[162]....
        /*0b10*/ 	.word	0x00005970
        /*0b14*/ 	.word	0x000000ff
        /*0b18*/ 	.word	0x00000000
        /*0b1c*/ 	.short	0x0101
        /*0b1e*/ 	.byte	0x0d
	.zero		1


	//   ....[163]....
        /*0b20*/ 	.word	0x000059a0
        /*0b24*/ 	.word	0x000000ff
        /*0b28*/ 	.word	0x00000230
        /*0b2c*/ 	.short	0x010a
        /*0b2e*/ 	.byte	0x07
	.zero		1


	//   ....[164]....
        /*0b30*/ 	.word	0x000059e0
        /*0b34*/ 	.word	0x00000000
        /*0b38*/ 	.word	0x00000238
        /*0b3c*/ 	.short	0x010a
        /*0b3e*/ 	.byte	0xff
	.zero		1


	//   ....[165]....
        /*0b40*/ 	.word	0x00005d20
        /*0b44*/ 	.word	0x00000000
        /*0b48*/ 	.word	0x00000250
        /*0b4c*/ 	.short	0x010a
        /*0b4e*/ 	.byte	0xff
	.zero		1


	//   ....[166]....
        /*0b50*/ 	.word	0x00005e30
        /*0b54*/ 	.word	0x00000000
        /*0b58*/ 	.word	0x00000000
        /*0b5c*/ 	.short	0x0101
        /*0b5e*/ 	.byte	0xff
	.zero		1


	//   ....[167]....
        /*0b60*/ 	.word	0x00006880
        /*0b64*/ 	.word	0x00000000
        /*0b68*/ 	.word	0x00000220
        /*0b6c*/ 	.short	0x010a
        /*0b6e*/ 	.byte	0xff
	.zero		1


	//   ....[168]....
        /*0b70*/ 	.word	0x000068f0
        /*0b74*/ 	.word	0x00000071
        /*0b78*/ 	.word	0x00000270
        /*0b7c*/ 	.short	0x010a
        /*0b7e*/ 	.byte	0xff
	.zero		1


	//   ....[169]....
        /*0b80*/ 	.word	0x000069d0
        /*0b84*/ 	.word	0x00000000
        /*0b88*/ 	.word	0x00000220
        /*0b8c*/ 	.short	0x010a
        /*0b8e*/ 	.byte	0xff
	.zero		1


	//   ....[170]....
        /*0b90*/ 	.word	0x00006b10
        /*0b94*/ 	.word	0x00000000
        /*0b98*/ 	.word	0x00000000
        /*0b9c*/ 	.short	0x0101
        /*0b9e*/ 	.byte	0xff
	.zero		1


	//   ....[171]....
        /*0ba0*/ 	.word	0x00006b70
        /*0ba4*/ 	.word	0x00000071
        /*0ba8*/ 	.word	0x00000270
        /*0bac*/ 	.short	0x010a
        /*0bae*/ 	.byte	0xff
	.zero		1


	//   ....[172]....
        /*0bb0*/ 	.word	0x000076c0
        /*0bb4*/ 	.word	0x00000020
        /*0bb8*/ 	.word	0x00000220
        /*0bbc*/ 	.short	0x010a
        /*0bbe*/ 	.byte	0xff
	.zero		1


	//   ....[173]....
        /*0bc0*/ 	.word	0x00007780
        /*0bc4*/ 	.word	0x00000020
        /*0bc8*/ 	.word	0x00000220
        /*0bcc*/ 	.short	0x010a
        /*0bce*/ 	.byte	0xff
	.zero		1


	//   ....[174]....
        /*0bd0*/ 	.word	0x000078a0
        /*0bd4*/ 	.word	0x00000003
        /*0bd8*/ 	.word	0x00000000
        /*0bdc*/ 	.short	0x0101
        /*0bde*/ 	.byte	0xff
	.zero		1


	//   ....[175]....
        /*0be0*/ 	.word	0x00007ce0
        /*0be4*/ 	.word	0x000000ff
        /*0be8*/ 	.word	0x00000000
        /*0bec*/ 	.short	0x0101
        /*0bee*/ 	.byte	0x05
	.zero		1


	//   ....[176]....
        /*0bf0*/ 	.word	0x00008520
        /*0bf4*/ 	.word	0x00000003
        /*0bf8*/ 	.word	0x000002c0
        /*0bfc*/ 	.short	0x010a
        /*0bfe*/ 	.byte	0xff
	.zero		1


	//   ....[177]....
        /*0c00*/ 	.word	0x00008580
        /*0c04*/ 	.word	0x00000002
        /*0c08*/ 	.word	0x00000110
        /*0c0c*/ 	.short	0x010a
        /*0c0e*/ 	.byte	0xff
	.zero		1


	//   ....[178]....
        /*0c10*/ 	.word	0x000085e0
        /*0c14*/ 	.word	0x00000002
        /*0c18*/ 	.word	0x00000110
        /*0c1c*/ 	.short	0x010a
        /*0c1e*/ 	.byte	0xff
	.zero		1


	//   ....[179]....
        /*0c20*/ 	.word	0x00008630
        /*0c24*/ 	.word	0x00000002
        /*0c28*/ 	.word	0x00000250
        /*0c2c*/ 	.short	0x010a
        /*0c2e*/ 	.byte	0xff
	.zero		1


	//   ....[180]....
        /*0c30*/ 	.word	0x00008690
        /*0c34*/ 	.word	0x00000000
        /*0c38*/ 	.word	0x00000000
        /*0c3c*/ 	.short	0x010a
        /*0c3e*/ 	.byte	0xff
	.zero		1


	//   ....[181]....
        /*0c40*/ 	.word	0x000086f0
        /*0c44*/ 	.word	0x00000000
        /*0c48*/ 	.word	0x00000000
        /*0c4c*/ 	.short	0x010a
        /*0c4e*/ 	.byte	0xff
	.zero		1


	//   ....[182]....
        /*0c50*/ 	.word	0x00008750
        /*0c54*/ 	.word	0x00000000
        /*0c58*/ 	.word	0x00000000
        /*0c5c*/ 	.short	0x010a
        /*0c5e*/ 	.byte	0xff
	.zero		1


	//   ....[183]....
        /*0c60*/ 	.word	0x000087b0
        /*0c64*/ 	.word	0x00000000
        /*0c68*/ 	.word	0x00000000
        /*0c6c*/ 	.short	0x010a
        /*0c6e*/ 	.byte	0xff
	.zero		1


	//   ....[184]....
        /*0c70*/ 	.word	0x00008810
        /*0c74*/ 	.word	0x00000000
        /*0c78*/ 	.word	0x00000000
        /*0c7c*/ 	.short	0x010a
        /*0c7e*/ 	.byte	0xff
	.zero		1


	//   ....[185]....
        /*0c80*/ 	.word	0x00008870
        /*0c84*/ 	.word	0x00000000
        /*0c88*/ 	.word	0x00000000
        /*0c8c*/ 	.short	0x010a
        /*0c8e*/ 	.byte	0xff
	.zero		1


	//   ....[186]....
        /*0c90*/ 	.word	0x000088d0
        /*0c94*/ 	.word	0x00000000
        /*0c98*/ 	.word	0x00000000
        /*0c9c*/ 	.short	0x010a
        /*0c9e*/ 	.byte	0xff
	.zero		1


	//   ....[187]....
        /*0ca0*/ 	.word	0x00008930
        /*0ca4*/ 	.word	0x00000000
        /*0ca8*/ 	.word	0x00000000
        /*0cac*/ 	.short	0x010a
        /*0cae*/ 	.byte	0xff
	.zero		1


	//   ....[188]....
        /*0cb0*/ 	.word	0x00008990
        /*0cb4*/ 	.word	0x00000000
        /*0cb8*/ 	.word	0x00000000
        /*0cbc*/ 	.short	0x010a
        /*0cbe*/ 	.byte	0xff
	.zero		1


	//   ....[189]....
        /*0cc0*/ 	.word	0x000089f0
        /*0cc4*/ 	.word	0x00000000
        /*0cc8*/ 	.word	0x00000000
        /*0ccc*/ 	.short	0x010a
        /*0cce*/ 	.byte	0xff
	.zero		1


	//   ....[190]....
        /*0cd0*/ 	.word	0x00008a50
        /*0cd4*/ 	.word	0x00000000
        /*0cd8*/ 	.word	0x00000000
        /*0cdc*/ 	.short	0x010a
        /*0cde*/ 	.byte	0xff
	.zero		1


	//   ....[191]....
        /*0ce0*/ 	.word	0x00008ab0
        /*0ce4*/ 	.word	0x00000000
        /*0ce8*/ 	.word	0x00000000
        /*0cec*/ 	.short	0x010a
        /*0cee*/ 	.byte	0xff
	.zero		1


	//   ....[192]....
        /*0cf0*/ 	.word	0x00008b10
        /*0cf4*/ 	.word	0x00000000
        /*0cf8*/ 	.word	0x00000000
        /*0cfc*/ 	.short	0x010a
        /*0cfe*/ 	.byte	0xff
	.zero		1


	//   ....[193]....
        /*0d00*/ 	.word	0x00008b70
        /*0d04*/ 	.word	0x00000000
        /*0d08*/ 	.word	0x00000000
        /*0d0c*/ 	.short	0x010a
        /*0d0e*/ 	.byte	0xff
	.zero		1


	//   ....[194]....
        /*0d10*/ 	.word	0x00008bd0
        /*0d14*/ 	.word	0x00000000
        /*0d18*/ 	.word	0x00000000
        /*0d1c*/ 	.short	0x010a
        /*0d1e*/ 	.byte	0xff
	.zero		1


	//   ....[195]....
        /*0d20*/ 	.word	0x00008c30
        /*0d24*/ 	.word	0x00000000
        /*0d28*/ 	.word	0x00000000
        /*0d2c*/ 	.short	0x010a
        /*0d2e*/ 	.byte	0xff
	.zero		1


	//   ....[196]....
        /*0d30*/ 	.word	0x00008c90
        /*0d34*/ 	.word	0x00000000
        /*0d38*/ 	.word	0x00000000
        /*0d3c*/ 	.short	0x010a
        /*0d3e*/ 	.byte	0xff
	.zero		1


	//   ....[197]....
        /*0d40*/ 	.word	0x00008cf0
        /*0d44*/ 	.word	0x00000000
        /*0d48*/ 	.word	0x00000000
        /*0d4c*/ 	.short	0x010a
        /*0d4e*/ 	.byte	0xff
	.zero		1


	//   ....[198]....
        /*0d50*/ 	.word	0x00008d50
        /*0d54*/ 	.word	0x00000000
        /*0d58*/ 	.word	0x00000000
        /*0d5c*/ 	.short	0x010a
        /*0d5e*/ 	.byte	0xff
	.zero		1


	//   ....[199]....
        /*0d60*/ 	.word	0x00008db0
        /*0d64*/ 	.word	0x00000000
        /*0d68*/ 	.word	0x00000000
        /*0d6c*/ 	.short	0x010a
        /*0d6e*/ 	.byte	0xff
	.zero		1


	//   ....[200]....
        /*0d70*/ 	.word	0x00008e10
        /*0d74*/ 	.word	0x00000000
        /*0d78*/ 	.word	0x00000000
        /*0d7c*/ 	.short	0x010a
        /*0d7e*/ 	.byte	0xff
	.zero		1


	//   ....[201]....
        /*0d80*/ 	.word	0x00008e70
        /*0d84*/ 	.word	0x00000000
        /*0d88*/ 	.word	0x00000000
        /*0d8c*/ 	.short	0x010a
        /*0d8e*/ 	.byte	0xff
	.zero		1


	//   ....[202]....
        /*0d90*/ 	.word	0x00008ed0
        /*0d94*/ 	.word	0x00000000
        /*0d98*/ 	.word	0x00000000
        /*0d9c*/ 	.short	0x010a
        /*0d9e*/ 	.byte	0xff
	.zero		1


	//   ....[203]....
        /*0da0*/ 	.word	0x00008f30
        /*0da4*/ 	.word	0x00000000
        /*0da8*/ 	.word	0x00000000
        /*0dac*/ 	.short	0x010a
        /*0dae*/ 	.byte	0xff
	.zero		1


	//   ....[204]....
        /*0db0*/ 	.word	0x00008f90
        /*0db4*/ 	.word	0x00000000
        /*0db8*/ 	.word	0x00000000
        /*0dbc*/ 	.short	0x010a
        /*0dbe*/ 	.byte	0xff
	.zero		1


	//   ....[205]....
        /*0dc0*/ 	.word	0x00008ff0
        /*0dc4*/ 	.word	0x00000000
        /*0dc8*/ 	.word	0x00000000
        /*0dcc*/ 	.short	0x010a
        /*0dce*/ 	.byte	0xff
	.zero		1


	//   ....[206]....
        /*0dd0*/ 	.word	0x00009050
        /*0dd4*/ 	.word	0x00000000
        /*0dd8*/ 	.word	0x00000000
        /*0ddc*/ 	.short	0x010a
        /*0dde*/ 	.byte	0xff
	.zero		1


	//   ....[207]....
        /*0de0*/ 	.word	0x000090b0
        /*0de4*/ 	.word	0x00000000
        /*0de8*/ 	.word	0x00000000
        /*0dec*/ 	.short	0x010a
        /*0dee*/ 	.byte	0xff
	.zero		1


	//   ....[208]....
        /*0df0*/ 	.word	0x00009110
        /*0df4*/ 	.word	0x00000000
        /*0df8*/ 	.word	0x00000000
        /*0dfc*/ 	.short	0x010a
        /*0dfe*/ 	.byte	0xff
	.zero		1


	//   ....[209]....
        /*0e00*/ 	.word	0x00009170
        /*0e04*/ 	.word	0x00000000
        /*0e08*/ 	.word	0x00000000
        /*0e0c*/ 	.short	0x010a
        /*0e0e*/ 	.byte	0xff
	.zero		1


	//   ....[210]....
        /*0e10*/ 	.word	0x000091d0
        /*0e14*/ 	.word	0x00000000
        /*0e18*/ 	.word	0x00000000
        /*0e1c*/ 	.short	0x010a
        /*0e1e*/ 	.byte	0xff
	.zero		1


	//   ....[211]....
        /*0e20*/ 	.word	0x00009230
        /*0e24*/ 	.word	0x00000000
        /*0e28*/ 	.word	0x00000000
        /*0e2c*/ 	.short	0x010a
        /*0e2e*/ 	.byte	0xff
	.zero		1


	//   ....[212]....
        /*0e30*/ 	.word	0x00009290
        /*0e34*/ 	.word	0x00000000
        /*0e38*/ 	.word	0x00000000
        /*0e3c*/ 	.short	0x010a
        /*0e3e*/ 	.byte	0xff
	.zero		1


	//   ....[213]....
        /*0e40*/ 	.word	0x000092e0
        /*0e44*/ 	.word	0x00000000
        /*0e48*/ 	.word	0x000002b0
        /*0e4c*/ 	.short	0x010a
        /*0e4e*/ 	.byte	0xff
	.zero		1


	//   ....[214]....
        /*0e50*/ 	.word	0x00009340
        /*0e54*/ 	.word	0x00000000
        /*0e58*/ 	.word	0x00000260
        /*0e5c*/ 	.short	0x010a
        /*0e5e*/ 	.byte	0xff
	.zero		1


	//   ....[215]....
        /*0e60*/ 	.word	0x00009390
        /*0e64*/ 	.word	0x00000000
        /*0e68*/ 	.word	0x00000250
        /*0e6c*/ 	.short	0x010a
        /*0e6e*/ 	.byte	0xff
	.zero		1


	//   ....[216]....
        /*0e70*/ 	.word	0x000093f0
        /*0e74*/ 	.word	0x00000000
        /*0e78*/ 	.word	0x00000260
        /*0e7c*/ 	.short	0x010a
        /*0e7e*/ 	.byte	0xff
	.zero		1


	//   ....[217]....
        /*0e80*/ 	.word	0x00009440
        /*0e84*/ 	.word	0x00000000
        /*0e88*/ 	.word	0x00000250
        /*0e8c*/ 	.short	0x010a
        /*0e8e*/ 	.byte	0xff
	.zero		1


	//   ....[218]....
        /*0e90*/ 	.word	0x000094a0
        /*0e94*/ 	.word	0x00000003
        /*0e98*/ 	.word	0x00000290
        /*0e9c*/ 	.short	0x010a
        /*0e9e*/ 	.byte	0xff
	.zero		1


	//   ....[219]....
        /*0ea0*/ 	.word	0x00009500
        /*0ea4*/ 	.word	0x00000000
        /*0ea8*/ 	.word	0x00000000
        /*0eac*/ 	.short	0x010a
        /*0eae*/ 	.byte	0xff
	.zero		1


	//   ....[220]....
        /*0eb0*/ 	.word	0x00009560
        /*0eb4*/ 	.word	0x00000000
        /*0eb8*/ 	.word	0x00000000
        /*0ebc*/ 	.short	0x010a
        /*0ebe*/ 	.byte	0xff
	.zero		1


	//   ....[221]....
        /*0ec0*/ 	.word	0x000095c0
        /*0ec4*/ 	.word	0x00000000
        /*0ec8*/ 	.word	0x00000000
        /*0ecc*/ 	.short	0x010a
        /*0ece*/ 	.byte	0xff
	.zero		1


	//   ....[222]....
        /*0ed0*/ 	.word	0x00009620
        /*0ed4*/ 	.word	0x00000000
        /*0ed8*/ 	.word	0x00000000
        /*0edc*/ 	.short	0x010a
        /*0ede*/ 	.byte	0xff
	.zero		1


	//   ....[223]....
        /*0ee0*/ 	.word	0x00009680
        /*0ee4*/ 	.word	0x00000000
        /*0ee8*/ 	.word	0x00000000
        /*0eec*/ 	.short	0x010a
        /*0eee*/ 	.byte	0xff
	.zero		1


	//   ....[224]....
        /*0ef0*/ 	.word	0x000096d0
        /*0ef4*/ 	.word	0x00000000
        /*0ef8*/ 	.word	0x00000250
        /*0efc*/ 	.short	0x010a
        /*0efe*/ 	.byte	0xff
	.zero		1


	//   ....[225]....
        /*0f00*/ 	.word	0x00009730
        /*0f04*/ 	.word	0x00000000
        /*0f08*/ 	.word	0x00000248
        /*0f0c*/ 	.short	0x010a
        /*0f0e*/ 	.byte	0xff
	.zero		1


	//   ....[226]....
        /*0f10*/ 	.word	0x00009790
        /*0f14*/ 	.word	0x00000003
        /*0f18*/ 	.word	0x00000230
        /*0f1c*/ 	.short	0x010a
        /*0f1e*/ 	.byte	0xff
	.zero		1


	//   ....[227]....
        /*0f20*/ 	.word	0x000097f0
        /*0f24*/ 	.word	0x00000003
        /*0f28*/ 	.word	0x00000238
        /*0f2c*/ 	.short	0x010a
        /*0f2e*/ 	.byte	0xff
	.zero		1


	//   ....[228]....
        /*0f30*/ 	.word	0x00009850
        /*0f34*/ 	.word	0x00000000
        /*0f38*/ 	.word	0x00000230
        /*0f3c*/ 	.short	0x010a
        /*0f3e*/ 	.byte	0xff
	.zero		1


	//   ....[229]....
        /*0f40*/ 	.word	0x000098a0
        /*0f44*/ 	.word	0x00000000
        /*0f48*/ 	.word	0x00000250
        /*0f4c*/ 	.short	0x010a
        /*0f4e*/ 	.byte	0xff
	.zero		1


	//   ....[230]....
        /*0f50*/ 	.word	0x000098f0
        /*0f54*/ 	.word	0x00000000
        /*0f58*/ 	.word	0x00000220
        /*0f5c*/ 	.short	0x010a
        /*0f5e*/ 	.byte	0xff
	.zero		1


	//   ....[231]....
        /*0f60*/ 	.word	0x00009940
        /*0f64*/ 	.word	0x00000071
        /*0f68*/ 	.word	0x00000270
        /*0f6c*/ 	.short	0x010a
        /*0f6e*/ 	.byte	0xff
	.zero		1


	//   ....[232]....
        /*0f70*/ 	.word	0x00009990
        /*0f74*/ 	.word	0x00000020
        /*0f78*/ 	.word	0x00000220
        /*0f7c*/ 	.short	0x010a
        /*0f7e*/ 	.byte	0xff
	.zero		1


	//----- nvinfo : EIATTR_NUM_MBARRIERS
	.align		4
.L_47:
        /*0f80*/ 	.byte	0x03, 0x38
        /*0f82*/ 	.short	0x005a


	//----- nvinfo : EIATTR_EXIT_INSTR_OFFSETS
	.align		4
        /*0f84*/ 	.byte	0x04, 0x1c
        /*0f86*/ 	.short	(.L_49 - .L_48)


	//   ....[0]....
.L_48:
        /*0f88*/ 	.word	0x000039a0


	//   ....[1]....
        /*0f8c*/ 	.word	0x00003e90


	//   ....[2]....
        /*0f90*/ 	.word	0x00003ef0


	//   ....[3]....
        /*0f94*/ 	.word	0x00004d00


	//   ....[4]....
        /*0f98*/ 	.word	0x00005a10


	//   ....[5]....
        /*0f9c*/ 	.word	0x00005a50


	//   ....[6]....
        /*0fa0*/ 	.word	0x00008510


	//----- nvinfo : EIATTR_MAX_THREADS
	.align		4
.L_49:
        /*0fa4*/ 	.byte	0x04, 0x05
        /*0fa6*/ 	.short	(.L_51 - .L_50)
.L_50:
        /*0fa8*/ 	.word	0x00000100
        /*0fac*/ 	.word	0x00000001
        /*0fb0*/ 	.word	0x00000001


	//----- nvinfo : EIATTR_CRS_STACK_SIZE
	.align		4
.L_51:
        /*0fb4*/ 	.byte	0x04, 0x1e
        /*0fb6*/ 	.short	(.L_53 - .L_52)
.L_52:
        /*0fb8*/ 	.word	0x00000000


	//----- nvinfo : EIATTR_CBANK_PARAM_SIZE
	.align		4
.L_53:
        /*0fbc*/ 	.byte	0x03, 0x19
        /*0fbe*/ 	.short	0x0800


	//----- nvinfo : EIATTR_PARAM_CBANK
	.align		4
        /*0fc0*/ 	.byte	0x04, 0x0a
        /*0fc2*/ 	.short	(.L_55 - .L_54)
	.align		4
.L_54:
        /*0fc4*/ 	.word	index@(.nv.constant0._ZN7cutlass13device_kernelINS_4gemm6kernel13GemmUniversalIN4cute5tupleIJiiiiEEENS1_10collective13CollectiveMmaINS1_35MainloopSm100TmaUmmaWarpSpecializedILi34ELi2ELi4ENS5_IJNS4_1CILi1EEESB_SB_EEEEENS5_IJNSA_ILi64EEENSA_ILi128EEENSA_ILi32EEEEEENS_12float_e4m3_tENS5_IJlSB_lEEESI_SJ_NS4_8TiledMMAINS4_8MMA_AtomIJNS4_10MMA_TraitsINS4_19SM100_MMA_F8F6F4_SSEJSI_SI_fSE_SF_NS4_17integral_constantINS4_4UMMA5MajorELSQ_0EEESR_NSO_INSP_7ScaleInELSS_0EEEST_EEEEEENS4_6LayoutISC_NS5_IJNSA_ILi0EEESX_SX_EEEEENS5_IJNS4_10UnderscoreES10_S10_EEEEENS4_13SM90_TMA_LOADENS4_14ComposedLayoutINS4_7SwizzleILi1ELi4ELi3EEENS4_18smem_ptr_flag_bitsILi8EEENSW_INS5_IJNSA_ILi8EEESG_EEENS5_IJSG_SB_EEEEEEEvNS4_8identityES13_S1D_vS1E_EENS_8epilogue10collective18CollectiveEpilogueINS1G_23Sm100TmaWarpSpecializedILi2ELi2ELi32ELb0ELb0EEEJSH_NS5_IJNSW_ISE_SB_EES1L_EEESI_SJ_SI_SJ_NS1G_6fusion15FusionCallbacksIS1K_NS1N_17LinearCombinationISI_fSI_fLNS_15FloatRoundStyleE2EEESH_S1M_JEEENS4_5SM1004TMEM4LOAD26SM100_TMEM_LOAD_16dp32b32xES13_NS14_INS15_ILi2ELi4ELi3EEES18_NSW_INS5_IJS19_SE_EEENS5_IJSE_SB_EEEEEEENS4_39AutoVectorizingCopyWithAssumedAlignmentILi128EEENS4_14SM90_TMA_STOREES21_S23_S23_EEEvvEEEEvNT_6ParamsE)
        /*0fc8*/ 	.short	0x0380
        /*0fca*/ 	.short	0x0800


	//----- nvinfo : EIATTR_SW_WAR
	.align		4
.L_55:
        /*0fcc*/ 	.byte	0x04, 0x36
        /*0fce*/ 	.short	(.L_57 - .L_56)
.L_56:
        /*0fd0*/ 	.word	0x00000008
.L_57:


//--------------------- .nv.callgraph             --------------------------
	.section	.nv.callgraph,"",@"SHT_CUDA_CALLGRAPH"
	.align	4
	.sectionentsize	8
	.align		4
        /*0000*/ 	.word	0x00000000
	.align		4
        /*0004*/ 	.word	0xffffffff
	.align		4
        /*0008*/ 	.word	index@(_ZN7cutlass13device_kernelINS_4gemm6kernel13GemmUniversalIN4cute5tupleIJiiiiEEENS1_10collective13CollectiveMmaINS1_35MainloopSm100TmaUmmaWarpSpecializedILi34ELi2ELi4ENS5_IJNS4_1CILi1EEESB_SB_EEEEENS5_IJNSA_ILi64EEENSA_ILi128EEENSA_ILi32EEEEEENS_12float_e4m3_tENS5_IJlSB_lEEESI_SJ_NS4_8TiledMMAINS4_8MMA_AtomIJNS4_10MMA_TraitsINS4_19SM100_MMA_F8F6F4_SSEJSI_SI_fSE_SF_NS4_17integral_constantINS4_4UMMA5MajorELSQ_0EEESR_NSO_INSP_7ScaleInELSS_0EEEST_EEEEEENS4_6LayoutISC_NS5_IJNSA_ILi0EEESX_SX_EEEEENS5_IJNS4_10UnderscoreES10_S10_EEEEENS4_13SM90_TMA_LOADENS4_14ComposedLayoutINS4_7SwizzleILi1ELi4ELi3EEENS4_18smem_ptr_flag_bitsILi8EEENSW_INS5_IJNSA_ILi8EEESG_EEENS5_IJSG_SB_EEEEEEEvNS4_8identityES13_S1D_vS1E_EENS_8epilogue10collective18CollectiveEpilogueINS1G_23Sm100TmaWarpSpecializedILi2ELi2ELi32ELb0ELb0EEEJSH_NS5_IJNSW_ISE_SB_EES1L_EEESI_SJ_SI_SJ_NS1G_6fusion15FusionCallbacksIS1K_NS1N_17LinearCombinationISI_fSI_fLNS_15FloatRoundStyleE2EEESH_S1M_JEEENS4_5SM1004TMEM4LOAD26SM100_TMEM_LOAD_16dp32b32xES13_NS14_INS15_ILi2ELi4ELi3EEES18_NSW_INS5_IJS19_SE_EEENS5_IJSE_SB_EEEEEEENS4_39AutoVectorizingCopyWithAssumedAlignmentILi128EEENS4_14SM90_TMA_STOREES21_S23_S23_EEEvvEEEEvNT_6ParamsE)
	.align		4
        /*000c*/ 	.word	index@(__assertfail)
	.align		4
        /*0010*/ 	.word	0x00000000
	.align		4
        /*0014*/ 	.word	0xfffffffe
	.align		4
        /*0018*/ 	.word	0x00000000
	.align		4
        /*001c*/ 	.word	0xfffffffd
	.align		4
        /*0020*/ 	.word	0x00000000
	.align		4
        /*0024*/ 	.word	0xfffffffc


//--------------------- .nv.constant4             --------------------------
	.section	.nv.constant4,"a",@progbits
	.align	8
	.align		8
.nv.constant4:
        /*0000*/ 	.dword	__assertfail
	.align		8
        /*0008*/ 	.dword	__unnamed_1
	.align		8
        /*0010*/ 	.dword	__unnamed_2
	.align		8
        /*0018*/ 	.dword	_ZN39_INTERNAL_a78b3b0f_4_k_cu_e24a8541_72934cuda3std3__45__cpo5beginE
	.align		8
        /*0020*/ 	.dword	_ZN39_INTERNAL_a78b3b0f_4_k_cu_e24a8541_72934cuda3std3__45__cpo3endE
	.align		8
        /*0028*/ 	.dword	_ZN39_INTERNAL_a78b3b0f_4_k_cu_e24a8541_72934cuda3std3__45__cpo6cbeginE
	.align		8
        /*0030*/ 	.dword	_ZN39_INTERNAL_a78b3b0f_4_k_cu_e24a8541_72934cuda3std3__45__cpo4cendE
	.align		8
        /*0038*/ 	.dword	_ZN39_INTERNAL_a78b3b0f_4_k_cu_e24a8541_72934cuda3std3__441_GLOBAL__N__a78b3b0f_4_k_cu_e24a8541_72936ignoreE
	.align		8
        /*0040*/ 	.dword	_ZN39_INTERNAL_a78b3b0f_4_k_cu_e24a8541_72934cuda3std3__419piecewise_constructE
	.align		8
        /*0048*/ 	.dword	_ZN39_INTERNAL_a78b3b0f_4_k_cu_e24a8541_72934cuda3std3__48in_placeE
	.align		8
        /*0050*/ 	.dword	_ZN39_INTERNAL_a78b3b0f_4_k_cu_e24a8541_72934cuda3std6ranges3__45__cpo4swapE
	.align		8
        /*0058*/ 	.dword	_ZN39_INTERNAL_a78b3b0f_4_k_cu_e24a8541_72934cuda3std6ranges3__45__cpo9iter_moveE
	.align		8
        /*0060*/ 	.dword	_ZN39_INTERNAL_a78b3b0f_4_k_cu_e24a8541_72934cute7productE
	.align		8
        /*0068*/ 	.dword	_ZN39_INTERNAL_a78b3b0f_4_k_cu_e24a8541_72934cute1_E
	.align		8
        /*0070*/ 	.dword	$str$25
	.align		8
        /*0078*/ 	.dword	$str$26
	.align		8
        /*0080*/ 	.dword	$str$27
	.align		8
        /*0088*/ 	.dword	$str$28


//--------------------- .text._ZN7cutlass13device_kernelINS_4gemm6kernel13GemmUniversalIN4cute5tupleIJiiiiEEENS1_10collective13CollectiveMmaINS1_35MainloopSm100TmaUmmaWarpSpecializedILi34ELi2ELi4ENS5_IJNS4_1CILi1EEESB_SB_EEEEENS5_IJNSA_ILi64EEENSA_ILi128EEENSA_ILi32EEEEEENS_12float_e4m3_tENS5_IJlSB_lEEESI_SJ_NS4_8TiledMMAINS4_8MMA_AtomIJNS4_10MMA_TraitsINS4_19SM100_MMA_F8F6F4_SSEJSI_SI_fSE_SF_NS4_17integral_constantINS4_4UMMA5MajorELSQ_0EEESR_NSO_INSP_7ScaleInELSS_0EEEST_EEEEEENS4_6LayoutISC_NS5_IJNSA_ILi0EEESX_SX_EEEEENS5_IJNS4_10UnderscoreES10_S10_EEEEENS4_13SM90_TMA_LOADENS4_14ComposedLayoutINS4_7SwizzleILi1ELi4ELi3EEENS4_18smem_ptr_flag_bitsILi8EEENSW_INS5_IJNSA_ILi8EEESG_EEENS5_IJSG_SB_EEEEEEEvNS4_8identityES13_S1D_vS1E_EENS_8epilogue10collective18CollectiveEpilogueINS1G_23Sm100TmaWarpSpecializedILi2ELi2ELi32ELb0ELb0EEEJSH_NS5_IJNSW_ISE_SB_EES1L_EEESI_SJ_SI_SJ_NS1G_6fusion15FusionCallbacksIS1K_NS1N_17LinearCombinationISI_fSI_fLNS_15FloatRoundStyleE2EEESH_S1M_JEEENS4_5SM1004TMEM4LOAD26SM100_TMEM_LOAD_16dp32b32xES13_NS14_INS15_ILi2ELi4ELi3EEES18_NSW_INS5_IJS19_SE_EEENS5_IJSE_SB_EEEEEEENS4_39AutoVectorizingCopyWithAssumedAlignmentILi128EEENS4_14SM90_TMA_STOREES21_S23_S23_EEEvvEEEEvNT_6ParamsE --------------------------
	.section	.text._ZN7cutlass13device_kernelINS_4gemm6kernel13GemmUniversalIN4cute5tupleIJiiiiEEENS1_10collective13CollectiveMmaINS1_35MainloopSm100TmaUmmaWarpSpecializedILi34ELi2ELi4ENS5_IJNS4_1CILi1EEESB_SB_EEEEENS5_IJNSA_ILi64EEENSA_ILi128EEENSA_ILi32EEEEEENS_12float_e4m3_tENS5_IJlSB_lEEESI_SJ_NS4_8TiledMMAINS4_8MMA_AtomIJNS4_10MMA_TraitsINS4_19SM100_MMA_F8F6F4_SSEJSI_SI_fSE_SF_NS4_17integral_constantINS4_4UMMA5MajorELSQ_0EEESR_NSO_INSP_7ScaleInELSS_0EEEST_EEEEEENS4_6LayoutISC_NS5_IJNSA_ILi0EEESX_SX_EEEEENS5_IJNS4_10UnderscoreES10_S10_EEEEENS4_13SM90_TMA_LOADENS4_14ComposedLayoutINS4_7SwizzleILi1ELi4ELi3EEENS4_18smem_ptr_flag_bitsILi8EEENSW_INS5_IJNSA_ILi8EEESG_EEENS5_IJSG_SB_EEEEEEEvNS4_8identityES13_S1D_vS1E_EENS_8epilogue10collective18CollectiveEpilogueINS1G_23Sm100TmaWarpSpecializedILi2ELi2ELi32ELb0ELb0EEEJSH_NS5_IJNSW_ISE_SB_EES1L_EEESI_SJ_SI_SJ_NS1G_6fusion15FusionCallbacksIS1K_NS1N_17LinearCombinationISI_fSI_fLNS_15FloatRoundStyleE2EEESH_S1M_JEEENS4_5SM1004TMEM4LOAD26SM100_TMEM_LOAD_16dp32b32xES13_NS14_INS15_ILi2ELi4ELi3EEES18_NSW_INS5_IJS19_SE_EEENS5_IJSE_SB_EEEEEEENS4_39AutoVectorizingCopyWithAssumedAlignmentILi128EEENS4_14SM90_TMA_STOREES21_S23_S23_EEEvvEEEEvNT_6ParamsE,"ax",@progbits
	.align	128
.text._ZN7cutlass13device_kernelINS_4gemm6kernel13GemmUniversalIN4cute5tupleIJiiiiEEENS1_10collective13CollectiveMmaINS1_35MainloopSm100TmaUmmaWarpSpecializedILi34ELi2ELi4ENS5_IJNS4_1CILi1EEESB_SB_EEEEENS5_IJNSA_ILi64EEENSA_ILi128EEENSA_ILi32EEEEEENS_12float_e4m3_tENS5_IJlSB_lEEESI_SJ_NS4_8TiledMMAINS4_8MMA_AtomIJNS4_10MMA_TraitsINS4_19SM100_MMA_F8F6F4_SSEJSI_SI_fSE_SF_NS4_17integral_constantINS4_4UMMA5MajorELSQ_0EEESR_NSO_INSP_7ScaleInELSS_0EEEST_EEEEEENS4_6LayoutISC_NS5_IJNSA_ILi0EEESX_SX_EEEEENS5_IJNS4_10UnderscoreES10_S10_EEEEENS4_13SM90_TMA_LOADENS4_14ComposedLayoutINS4_7SwizzleILi1ELi4ELi3EEENS4_18smem_ptr_flag_bitsILi8EEENSW_INS5_IJNSA_ILi8EEESG_EEENS5_IJSG_SB_EEEEEEEvNS4_8identityES13_S1D_vS1E_EENS_8epilogue10collective18CollectiveEpilogueINS1G_23Sm100TmaWarpSpecializedILi2ELi2ELi32ELb0ELb0EEEJSH_NS5_IJNSW_ISE_SB_EES1L_EEESI_SJ_SI_SJ_NS1G_6fusion15FusionCallbacksIS1K_NS1N_17LinearCombinationISI_fSI_fLNS_15FloatRoundStyleE2EEESH_S1M_JEEENS4_5SM1004TMEM4LOAD26SM100_TMEM_LOAD_16dp32b32xES13_NS14_INS15_ILi2ELi4ELi3EEES18_NSW_INS5_IJS19_SE_EEENS5_IJSE_SB_EEEEEEENS4_39AutoVectorizingCopyWithAssumedAlignmentILi128EEENS4_14SM90_TMA_STOREES21_S23_S23_EEEvvEEEEvNT_6ParamsE:
        .type           _ZN7cutlass13device_kernelINS_4gemm6kernel13GemmUniversalIN4cute5tupleIJiiiiEEENS1_10collective13CollectiveMmaINS1_35MainloopSm100TmaUmmaWarpSpecializedILi34ELi2ELi4ENS5_IJNS4_1CILi1EEESB_SB_EEEEENS5_IJNSA_ILi64EEENSA_ILi128EEENSA_ILi32EEEEEENS_12float_e4m3_tENS5_IJlSB_lEEESI_SJ_NS4_8TiledMMAINS4_8MMA_AtomIJNS4_10MMA_TraitsINS4_19SM100_MMA_F8F6F4_SSEJSI_SI_fSE_SF_NS4_17integral_constantINS4_4UMMA5MajorELSQ_0EEESR_NSO_INSP_7ScaleInELSS_0EEEST_EEEEEENS4_6LayoutISC_NS5_IJNSA_ILi0EEESX_SX_EEEEENS5_IJNS4_10UnderscoreES10_S10_EEEEENS4_13SM90_TMA_LOADENS4_14ComposedLayoutINS4_7SwizzleILi1ELi4ELi3EEENS4_18smem_ptr_flag_bitsILi8EEENSW_INS5_IJNSA_ILi8EEESG_EEENS5_IJSG_SB_EEEEEEEvNS4_8identityES13_S1D_vS1E_EENS_8epilogue10collective18CollectiveEpilogueINS1G_23Sm100TmaWarpSpecializedILi2ELi2ELi32ELb0ELb0EEEJSH_NS5_IJNSW_ISE_SB_EES1L_EEESI_SJ_SI_SJ_NS1G_6fusion15FusionCallbacksIS1K_NS1N_17LinearCombinationISI_fSI_fLNS_15FloatRoundStyleE2EEESH_S1M_JEEENS4_5SM1004TMEM4LOAD26SM100_TMEM_LOAD_16dp32b32xES13_NS14_INS15_ILi2ELi4ELi3EEES18_NSW_INS5_IJS19_SE_EEENS5_IJSE_SB_EEEEEEENS4_39AutoVectorizingCopyWithAssumedAlignmentILi128EEENS4_14SM90_TMA_STOREES21_S23_S23_EEEvvEEEEvNT_6ParamsE,@function
        .size           _ZN7cutlass13device_kernelINS_4gemm6kernel13GemmUniversalIN4cute5tupleIJiiiiEEENS1_10collective13CollectiveMmaINS1_35MainloopSm100TmaUmmaWarpSpecializedILi34ELi2ELi4ENS5_IJNS4_1CILi1EEESB_SB_EEEEENS5_IJNSA_ILi64EEENSA_ILi128EEENSA_ILi32EEEEEENS_12float_e4m3_tENS5_IJlSB_lEEESI_SJ_NS4_8TiledMMAINS4_8MMA_AtomIJNS4_10MMA_TraitsINS4_19SM100_MMA_F8F6F4_SSEJSI_SI_fSE_SF_NS4_17integral_constantINS4_4UMMA5MajorELSQ_0EEESR_NSO_INSP_7ScaleInELSS_0EEEST_EEEEEENS4_6LayoutISC_NS5_IJNSA_ILi0EEESX_SX_EEEEENS5_IJNS4_10UnderscoreES10_S10_EEEEENS4_13SM90_TMA_LOADENS4_14ComposedLayoutINS4_7SwizzleILi1ELi4ELi3EEENS4_18smem_ptr_flag_bitsILi8EEENSW_INS5_IJNSA_ILi8EEESG_EEENS5_IJSG_SB_EEEEEEEvNS4_8identityES13_S1D_vS1E_EENS_8epilogue10collective18CollectiveEpilogueINS1G_23Sm100TmaWarpSpecializedILi2ELi2ELi32ELb0ELb0EEEJSH_NS5_IJNSW_ISE_SB_EES1L_EEESI_SJ_SI_SJ_NS1G_6fusion15FusionCallbacksIS1K_NS1N_17LinearCombinationISI_fSI_fLNS_15FloatRoundStyleE2EEESH_S1M_JEEENS4_5SM1004TMEM4LOAD26SM100_TMEM_LOAD_16dp32b32xES13_NS14_INS15_ILi2ELi4ELi3EEES18_NSW_INS5_IJS19_SE_EEENS5_IJSE_SB_EEEEEEENS4_39AutoVectorizingCopyWithAssumedAlignmentILi128EEENS4_14SM90_TMA_STOREES21_S23_S23_EEEvvEEEEvNT_6ParamsE,(.L_x_233 - _ZN7cutlass13device_kernelINS_4gemm6kernel13GemmUniversalIN4cute5tupleIJiiiiEEENS1_10collective13CollectiveMmaINS1_35MainloopSm100TmaUmmaWarpSpecializedILi34ELi2ELi4ENS5_IJNS4_1CILi1EEESB_SB_EEEEENS5_IJNSA_ILi64EEENSA_ILi128EEENSA_ILi32EEEEEENS_12float_e4m3_tENS5_IJlSB_lEEESI_SJ_NS4_8TiledMMAINS4_8MMA_AtomIJNS4_10MMA_TraitsINS4_19SM100_MMA_F8F6F4_SSEJSI_SI_fSE_SF_NS4_17integral_constantINS4_4UMMA5MajorELSQ_0EEESR_NSO_INSP_7ScaleInELSS_0EEEST_EEEEEENS4_6LayoutISC_NS5_IJNSA_ILi0EEESX_SX_EEEEENS5_IJNS4_10UnderscoreES10_S10_EEEEENS4_13SM90_TMA_LOADENS4_14ComposedLayoutINS4_7SwizzleILi1ELi4ELi3EEENS4_18smem_ptr_flag_bitsILi8EEENSW_INS5_IJNSA_ILi8EEESG_EEENS5_IJSG_SB_EEEEEEEvNS4_8identityES13_S1D_vS1E_EENS_8epilogue10collective18CollectiveEpilogueINS1G_23Sm100TmaWarpSpecializedILi2ELi2ELi32ELb0ELb0EEEJSH_NS5_IJNSW_ISE_SB_EES1L_EEESI_SJ_SI_SJ_NS1G_6fusion15FusionCallbacksIS1K_NS1N_17LinearCombinationISI_fSI_fLNS_15FloatRoundStyleE2EEESH_S1M_JEEENS4_5SM1004TMEM4LOAD26SM100_TMEM_LOAD_16dp32b32xES13_NS14_INS15_ILi2ELi4ELi3EEES18_NSW_INS5_IJS19_SE_EEENS5_IJSE_SB_EEEEEEENS4_39AutoVectorizingCopyWithAssumedAlignmentILi128EEENS4_14SM90_TMA_STOREES21_S23_S23_EEEvvEEEEvNT_6ParamsE)
        .other          _ZN7cutlass13device_kernelINS_4gemm6kernel13GemmUniversalIN4cute5tupleIJiiiiEEENS1_10collective13CollectiveMmaINS1_35MainloopSm100TmaUmmaWarpSpecializedILi34ELi2ELi4ENS5_IJNS4_1CILi1EEESB_SB_EEEEENS5_IJNSA_ILi64EEENSA_ILi128EEENSA_ILi32EEEEEENS_12float_e4m3_tENS5_IJlSB_lEEESI_SJ_NS4_8TiledMMAINS4_8MMA_AtomIJNS4_10MMA_TraitsINS4_19SM100_MMA_F8F6F4_SSEJSI_SI_fSE_SF_NS4_17integral_constantINS4_4UMMA5MajorELSQ_0EEESR_NSO_INSP_7ScaleInELSS_0EEEST_EEEEEENS4_6LayoutISC_NS5_IJNSA_ILi0EEESX_SX_EEEEENS5_IJNS4_10UnderscoreES10_S10_EEEEENS4_13SM90_TMA_LOADENS4_14ComposedLayoutINS4_7SwizzleILi1ELi4ELi3EEENS4_18smem_ptr_flag_bitsILi8EEENSW_INS5_IJNSA_ILi8EEESG_EEENS5_IJSG_SB_EEEEEEEvNS4_8identityES13_S1D_vS1E_EENS_8epilogue10collective18CollectiveEpilogueINS1G_23Sm100TmaWarpSpecializedILi2ELi2ELi32ELb0ELb0EEEJSH_NS5_IJNSW_ISE_SB_EES1L_EEESI_SJ_SI_SJ_NS1G_6fusion15FusionCallbacksIS1K_NS1N_17LinearCombinationISI_fSI_fLNS_15FloatRoundStyleE2EEESH_S1M_JEEENS4_5SM1004TMEM4LOAD26SM100_TMEM_LOAD_16dp32b32xES13_NS14_INS15_ILi2ELi4ELi3EEES18_NSW_INS5_IJS19_SE_EEENS5_IJSE_SB_EEEEEEENS4_39AutoVectorizingCopyWithAssumedAlignmentILi128EEENS4_14SM90_TMA_STOREES21_S23_S23_EEEvvEEEEvNT_6ParamsE,@"STO_CUDA_ENTRY STV_DEFAULT"
_ZN7cutlass13device_kernelINS_4gemm6kernel13GemmUniversalIN4cute5tupleIJiiiiEEENS1_10collective13CollectiveMmaINS1_35MainloopSm100TmaUmmaWarpSpecializedILi34ELi2ELi4ENS5_IJNS4_1CILi1EEESB_SB_EEEEENS5_IJNSA_ILi64EEENSA_ILi128EEENSA_ILi32EEEEEENS_12float_e4m3_tENS5_IJlSB_lEEESI_SJ_NS4_8TiledMMAINS4_8MMA_AtomIJNS4_10MMA_TraitsINS4_19SM100_MMA_F8F6F4_SSEJSI_SI_fSE_SF_NS4_17integral_constantINS4_4UMMA5MajorELSQ_0EEESR_NSO_INSP_7ScaleInELSS_0EEEST_EEEEEENS4_6LayoutISC_NS5_IJNSA_ILi0EEESX_SX_EEEEENS5_IJNS4_10UnderscoreES10_S10_EEEEENS4_13SM90_TMA_LOADENS4_14ComposedLayoutINS4_7SwizzleILi1ELi4ELi3EEENS4_18smem_ptr_flag_bitsILi8EEENSW_INS5_IJNSA_ILi8EEESG_EEENS5_IJSG_SB_EEEEEEEvNS4_8identityES13_S1D_vS1E_EENS_8epilogue10collective18CollectiveEpilogueINS1G_23Sm100TmaWarpSpecializedILi2ELi2ELi32ELb0ELb0EEEJSH_NS5_IJNSW_ISE_SB_EES1L_EEESI_SJ_SI_SJ_NS1G_6fusion15FusionCallbacksIS1K_NS1N_17LinearCombinationISI_fSI_fLNS_15FloatRoundStyleE2EEESH_S1M_JEEENS4_5SM1004TMEM4LOAD26SM100_TMEM_LOAD_16dp32b32xES13_NS14_INS15_ILi2ELi4ELi3EEES18_NSW_INS5_IJS19_SE_EEENS5_IJSE_SB_EEEEEEENS4_39AutoVectorizingCopyWithAssumedAlignmentILi128EEENS4_14SM90_TMA_STOREES21_S23_S23_EEEvvEEEEvNT_6ParamsE:
[----:B------:R-:W1:Y:S01]  /*0000*/  LDC R1, c[0x0][0x37c] ;  /* 0x0000df00ff017b82 */ /* 0x000e620000000800 */
[----:B------:R-:W2:Y:S01]  /*0010*/  S2R R108, SR_TID.X ;  /* 0x00000000006c7919 */ /* 0x000ea20000002100 */
[----:B------:R-:W3:Y:S01]  /*0020*/  LDCU.64 UR4, c[0x0][0x890] ;  /* 0x00011200ff0477ac */ /* 0x000ee20008000a00 */
[----:B------:R-:W-:Y:S02]  /*0030*/  PRMT R95, RZ, 0x7610, R95 ;  /* 0x00007610ff5f7816 */ /* 0x000fe4000000005f */
[----:B------:R-:W-:Y:S01]  /*0040*/  ELECT P5, URZ, PT ;  /* 0x0000000000ff782f */ /* 0x000fe200038a0000 */
[----:B------:R-:W4:Y:S01]  /*0050*/  LDCU.64 UR46, c[0x0][0x358] ;  /* 0x00006b00ff2e77ac */ /* 0x000f220008000a00 */
[----:B---3--:R-:W-:-:S04]  /*0060*/  UISETP.NE.U32.AND UP0, UPT, UR4, URZ, UPT ;  /* 0x000000ff0400728c */ /* 0x008fc8000bf05070 */
[----:B------:R-:W-:Y:S01]  /*0070*/  UISETP.NE.AND.EX UP0, UPT, UR5, URZ, UPT, UP0 ;  /* 0x000000ff0500728c */ /* 0x000fe2000bf05300 */
[----:B--2---:R-:W-:-:S05]  /*0080*/  SHF.R.U32.HI R101, RZ, 0x5, R108 ;  /* 0x00000005ff657819 */ /* 0x004fca000001166c */
[----:B------:R-:W2:Y:S02]  /*0090*/  SHFL.IDX PT, R0, R101, RZ, 0x1f ;  /* 0x00001fff65007589 */ /* 0x000ea400000e0000 */
[----:B--2---:R-:W-:Y:S01]  /*00a0*/  R2UR UR8, R0 ;  /* 0x00000000000872ca */ /* 0x004fe200000e0000 */
[----:B-1--4-:R-:W-:-:S14]  /*00b0*/  BRA.U UP0, `(.L_x_0) ;  /* 0x00000001002c7547 */ /* 0x012fdc000b800000 */
[----:B------:R-:W1:Y:S02]  /*00c0*/  LDCU.64 UR6, c[0x0][0x888] ;  /* 0x00011100ff0677ac */ /* 0x000e640008000a00 */
[----:B-1----:R-:W-:-:S04]  /*00d0*/  UISETP.NE.U32.AND UP0, UPT, UR6, URZ, UPT ;  /* 0x000000ff0600728c */ /* 0x002fc8000bf05070 */
[----:B------:R-:W-:-:S09]  /*00e0*/  UISETP.NE.AND.EX UP0, UPT, UR7, URZ, UPT, UP0 ;  /* 0x000000ff0700728c */ /* 0x000fd2000bf05300 */
[----:B------:R-:W-:Y:S05]  /*00f0*/  BRA.U !UP0, `(.L_x_1) ;  /* 0x0000000108107547 */ /* 0x000fea000b800000 */
[----:B------:R-:W1:Y:S02]  /*0100*/  LDC.64 R2, c[0x0][0x888] ;  /* 0x00022200ff027b82 */ /* 0x000e640000000a00 */
[----:B-1----:R1:W5:Y:S01]  /*0110*/  LDG.E R49, desc[UR46][R2.64] ;  /* 0x0000002e02317981 */ /* 0x002362000c1e1900 */
[----:B------:R-:W-:Y:S01]  /*0120*/  HFMA2 R95, -RZ, RZ, 0, 5.9604644775390625e-08 ;  /* 0x00000001ff5f7431 */ /* 0x000fe200000001ff */
[----:B------:R-:W-:Y:S05]  /*0130*/  BRA `(.L_x_0) ;  /* 0x00000000000c7947 */ /* 0x000fea0003800000 */
.L_x_1:
[----:B------:R-:W1:Y:S01]  /*0140*/  LDCU UR6, c[0x0][0x880] ;  /* 0x00011000ff0677ac */ /* 0x000e620008000800 */
[----:B------:R-:W-:Y:S01]  /*0150*/  HFMA2 R95, -RZ, RZ, 0, 5.9604644775390625e-08 ;  /* 0x00000001ff5f7431 */ /* 0x000fe200000001ff */
[----:B-1----:R-:W-:-:S07]  /*0160*/  MOV R49, UR6 ;  /* 0x0000000600317c02 */ /* 0x002fce0008000f00 */
.L_x_0:
[----:B------:R-:W2:Y:S02]  /*0170*/  LDCU.64 UR6, c[0x0][0x8b0] ;  /* 0x00011600ff0677ac */ /* 0x000ea40008000a00 */
[----:B--2---:R-:W-:-:S04]  /*0180*/  UISETP.NE.U32.AND UP0, UPT, UR6, URZ, UPT ;  /* 0x000000ff0600728c */ /* 0x004fc8000bf05070 */
[----:B------:R-:W-:-:S09]  /*0190*/  UISETP.NE.AND.EX UP0, UPT, UR7, URZ, UPT, UP0 ;  /* 0x000000ff0700728c */ /* 0x000fd2000bf05300 */
[----:B------:R-:W-:Y:S05]  /*01a0*/  BRA.U UP0, `(.L_x_2) ;  /* 0x0000000100247547 */ /* 0x000fea000b800000 */
[----:B------:R-:W2:Y:S02]  /*01b0*/  LDCU.64 UR6, c[0x0][0x8a8] ;  /* 0x00011500ff0677ac */ /* 0x000ea40008000a00 */
[----:B--2---:R-:W-:-:S04]  /*01c0*/  UISETP.NE.U32.AND UP0, UPT, UR6, URZ, UPT ;  /* 0x000000ff0600728c */ /* 0x004fc8000bf05070 */
[----:B------:R-:W-:-:S09]  /*01d0*/  UISETP.NE.AND.EX UP0, UPT, UR7, URZ, UPT, UP0 ;  /* 0x000000ff0700728c */ /* 0x000fd2000bf05300 */
[----:B------:R-:W-:Y:S05]  /*01e0*/  BRA.U !UP0, `(.L_x_3) ;  /* 0x00000001080c7547 */ /* 0x000fea000b800000 */
[----:B-1----:R-:W1:Y:S02]  /*01f0*/  LDC.64 R2, c[0x0][0x8a8] ;  /* 0x00022a00ff027b82 */ /* 0x002e640000000a00 */
[----:B-1----:R2:W5:Y:S01]  /*0200*/  LDG.E R47, desc[UR46][R2.64] ;  /* 0x0000002e022f7981 */ /* 0x002562000c1e1900 */
[----:B------:R-:W-:Y:S05]  /*0210*/  BRA `(.L_x_2) ;  /* 0x0000000000087947 */ /* 0x000fea0003800000 */
.L_x_3:
[----:B------:R-:W2:Y:S02]  /*0220*/  LDCU UR6, c[0x0][0x8a0] ;  /* 0x00011400ff0677ac */ /* 0x000ea40008000800 */
[----:B--2---:R-:W-:Y:S02]  /*0230*/  MOV R47, UR6 ;  /* 0x00000006002f7c02 */ /* 0x004fe40008000f00 */
.L_x_2:
[----:B------:R-:W-:Y:S01]  /*0240*/  IMAD.U32 R0, RZ, RZ, UR8 ;  /* 0x00000008ff007e24 */ /* 0x000fe2000f8e00ff */
[----:B------:R-:W-:Y:S04]  /*0250*/  BSSY.RECONVERGENT B0, `(.L_x_4) ;  /* 0x000000c000007945 */ /* 0x000fe80003800200 */
[C---:B------:R-:W-:Y:S02]  /*0260*/  ISETP.NE.OR P1, PT, R0.reuse, 0x1, !P5 ;  /* 0x000000010000780c */ /* 0x040fe40006f25670 */
[----:B------:R-:W-:-:S11]  /*0270*/  ISETP.NE.OR P0, PT, R0, 0x3, !P5 ;  /* 0x000000030000780c */ /* 0x000fd60006f05670 */
[----:B------:R-:W-:Y:S05]  /*0280*/  @P1 BRA `(.L_x_5) ;  /* 0x0000000000201947 */ /* 0x000fea0003800000 */
[----:B------:R-:W3:Y:S02]  /*0290*/  LDCU.64 UR6, c[0x0][0x348] ;  /* 0x00006900ff0677ac */ /* 0x000ee40008000a00 */
[----:B---3--:R-:W-:Y:S02]  /*02a0*/  UIADD3 UR10, UP1, UPT, UR6, 0x80, URZ ;  /* 0x00000080060a7890 */ /* 0x008fe4000ff3e0ff */
[----:B------:R-:W-:Y:S02]  /*02b0*/  UIADD3 UR6, UP0, UPT, UR6, 0x180, URZ ;  /* 0x0000018006067890 */ /* 0x000fe4000ff1e0ff */
[----:B------:R-:W-:Y:S02]  /*02c0*/  UIADD3.X UR11, UPT, UPT, URZ, UR7, URZ, UP1, !UPT ;  /* 0x00000007ff0b7290 */ /* 0x000fe40008ffe4ff */
[----:B------:R-:W-:-:S07]  /*02d0*/  UIADD3.X UR7, UPT, UPT, URZ, UR7, URZ, UP0, !UPT ;  /* 0x00000007ff077290 */ /* 0x000fce00087fe4ff */
[----:B------:R3:W-:Y:S02]  /*02e0*/  UTMACCTL.PF [UR10] ;  /* 0x000000000a0079b9 */ /* 0x0007e40008040000 */
[----:B------:R3:W-:Y:S02]  /*02f0*/  UTMACCTL.PF [UR6] ;  /* 0x00000000060079b9 */ /* 0x0007e40008040000 */
[----:B---3--:R-:W-:Y:S01]  /*0300*/  NOP ;  /* 0x0000000000007918 */ /* 0x008fe20000000000 */
.L_x_5:
[----:B------:R-:W-:Y:S05]  /*0310*/  BSYNC.RECONVERGENT B0 ;  /* 0x0000000000007941 */ /* 0x000fea0003800200 */
.L_x_4:
[----:B------:R-:W-:Y:S04]  /*0320*/  BSSY.RECONVERGENT B0, `(.L_x_6) ;  /* 0x000000a000007945 */ /* 0x000fe80003800200 */
        /* <DEDUP_REMOVED lines=9> */
.L_x_7:
[----:B------:R-:W-:Y:S05]  /*03c0*/  BSYNC.RECONVERGENT B0 ;  /* 0x0000000000007941 */ /* 0x000fea0003800200 */
.L_x_6:
[----:B------:R-:W3:Y:S01]  /*03d0*/  LDCU.64 UR6, c[0x0][0x888] ;  /* 0x00011100ff0677ac */ /* 0x000ee20008000a00 */
[----:B------:R-:W-:Y:S02]  /*03e0*/  UISETP.EQ.U32.AND UP1, UPT, UR4, URZ, UPT ;  /* 0x000000ff0400728c */ /* 0x000fe4000bf22070 */
[----:B------:R-:W-:Y:S02]  /*03f0*/  UPLOP3.LUT UP2, UPT, UPT, UPT, UPT, 0x80, 0x8 ;  /* 0x000000000008789c */ /* 0x000fe40003f4f070 */
[----:B---3--:R-:W-:-:S04]  /*0400*/  UISETP.NE.U32.AND UP0, UPT, UR6, URZ, UPT ;  /* 0x000000ff0600728c */ /* 0x008fc8000bf05070 */
[----:B------:R-:W-:-:S04]  /*0410*/  UISETP.NE.AND.EX UP0, UPT, UR7, URZ, UPT, UP0 ;  /* 0x000000ff0700728c */ /* 0x000fc8000bf05300 */
[----:B------:R-:W-:-:S04]  /*0420*/  UISETP.EQ.OR.EX UP3, UPT, UR5, URZ, !UP0, UP1 ;  /* 0x000000ff0500728c */ /* 0x000fc8000c762710 */
[----:B------:R-:W-:-:S05]  /*0430*/  UP2UR UR50, UPR, URZ, 0x8 ;  /* 0x00000008ff327883 */ /* 0x000fca0008000000 */
[----:B------:R-:W-:Y:S07]  /*0440*/  BRA.U !UP3, `(.L_x_8) ;  /* 0x000000010b207547 */ /* 0x000fee000b800000 */
[----:B------:R-:W-:Y:S01]  /*0450*/  UISETP.NE.U32.AND UP2, UPT, UR4, URZ, UPT ;  /* 0x000000ff0400728c */ /* 0x000fe2000bf45070 */
[----:B-----5:R-:W-:Y:S01]  /*0460*/  FSETP.NEU.AND P0, PT, R49, RZ, PT ;  /* 0x000000ff3100720b */ /* 0x020fe20003f0d000 */
[----:B------:R-:W-:Y:S02]  /*0470*/  USEL UR4, URZ, 0xffffffff, UP0 ;  /* 0xffffffffff047887 */ /* 0x000fe40008000000 */
[----:B------:R-:W-:-:S10]  /*0480*/  UISETP.NE.AND.EX UP2, UPT, UR5, URZ, UPT, UP2 ;  /* 0x000000ff0500728c */ /* 0x000fd4000bf45320 */
[----:B------:R-:W-:Y:S01]  /*0490*/  VOTEU.ANY UP1, P0 ;  /* 0x0000000000ff7886 */ /* 0x000fe20000020100 */
[----:B------:R-:W-:-:S04]  /*04a0*/  @!UP2 USEL UR4, URZ, 0xffffffff, UP1 ;  /* 0xffffffffff04a887 */ /* 0x000fc80008800000 */
[----:B------:R-:W-:-:S04]  /*04b0*/  ULOP3.LUT UR4, UR4, 0x1, URZ, 0xc0, !UPT ;  /* 0x0000000104047892 */ /* 0x000fc8000f8ec0ff */
[----:B------:R-:W-:-:S11]  /*04c0*/  UISETP.NE.U32.AND UP2, UPT, UR4, 0x1, UPT ;  /* 0x000000010400788c */ /* 0x000fd6000bf45070 */
.L_x_8:
[----:B-12---:R-:W1:Y:S01]  /*04d0*/  SHFL.IDX PT, R2, R101, RZ, 0x1f ;  /* 0x00001fff65027589 */ /* 0x006e6200000e0000 */
[----:B------:R-:W-:-:S04]  /*04e0*/  UISETP.NE.AND UP1, UPT, UR8, 0x2, UPT ;  /* 0x000000020800788c */ /* 0x000fc8000bf25270 */
[----:B------:R-:W-:Y:S01]  /*04f0*/  USEL UR6, URZ, 0x1, UP1 ;  /* 0x00000001ff067887 */ /* 0x000fe20008800000 */
[----:B-1----:R-:W-:-:S13]  /*0500*/  ISETP.NE.AND P0, PT, R2, RZ, PT ;  /* 0x000000ff0200720c */ /* 0x002fda0003f05270 */
[----:B------:R-:W-:Y:S05]  /*0510*/  @P0 BRA `(.L_x_9) ;  /* 0x0000000400440947 */ /* 0x000fea0003800000 */
[----:B------:R-:W-:Y:S01]  /*0520*/  ELECT P0, URZ, PT ;  /* 0x0000000000ff782f */ /* 0x000fe20003800000 */
[----:B------:R-:W-:-:S12]  /*0530*/  BSSY.RECONVERGENT B0, `(.L_x_9) ;  /* 0x000004f000007945 */ /* 0x000fd80003800200 */
[----:B------:R-:W-:Y:S05]  /*0540*/  @!P0 BRA `(.L_x_10) ;  /* 0x0000000400348947 */ /* 0x000fea0003800000 */
[----:B------:R-:W1:Y:S01]  /*0550*/  S2UR UR5, SR_CgaCtaId ;  /* 0x00000000000579c3 */ /* 0x000e620000008800 */
[----:B------:R-:W-:Y:S01]  /*0560*/  UMOV UR7, 0x400 ;  /* 0x0000040000077882 */ /* 0x000fe20000000000 */
[----:B------:R-:W-:Y:S02]  /*0570*/  UMOV UR4, 0x1 ;  /* 0x0000000100047882 */ /* 0x000fe40000000000 */
[----:B------:R-:W-:-:S04]  /*0580*/  UIADD3 UR10, UPT, UPT, -UR4, 0x100000, URZ ;  /* 0x00100000040a7890 */ /* 0x000fc8000fffe1ff */
[----:B------:R-:W-:Y:S02]  /*0590*/  USHF.L.U32 UR11, UR10, 0xb, URZ ;  /* 0x0000000b0a0b7899 */ /* 0x000fe400080006ff */
[----:B------:R-:W-:Y:S02]  /*05a0*/  USHF.L.U32 UR10, UR10, 0x1, URZ ;  /* 0x000000010a0a7899 */ /* 0x000fe400080006ff */
[----:B-1----:R-:W-:Y:S01]  /*05b0*/  ULEA UR5, UR5, UR7, 0x18 ;  /* 0x0000000705057291 */ /* 0x002fe2000f8ec0ff */
[----:B------:R-:W1:Y:S11]  /*05c0*/  FENCE.VIEW.ASYNC.S ;  /* 0x00000000000073c6 */ /* 0x000e760000000000 */
[----:B-1----:R1:W2:Y:S01]  /*05d0*/  SYNCS.EXCH.64 URZ, [UR5], UR10 ;  /* 0x0000000a05ff75b2 */ /* 0x0022a20008000100 */
[----:B------:R1:W3:Y:S01]  /*05e0*/  SYNCS.EXCH.64 URZ, [UR5+0x110], UR10 ;  /* 0x0001100a05ff75b2 */ /* 0x0002e20008000100 */
[----:B------:R1:W4:Y:S01]  /*05f0*/  SYNCS.EXCH.64 URZ, [UR5+0x8], UR10 ;  /* 0x0000080a05ff75b2 */ /* 0x0003220008000100 */
[----:B------:R1:W1:Y:S01]  /*0600*/  SYNCS.EXCH.64 URZ, [UR5+0x118], UR10 ;  /* 0x0001180a05ff75b2 */ /* 0x0002620008000100 */
        /* <DEDUP_REMOVED lines=64> */
[----:B--234-:R-:W-:Y:S01]  /*0a10*/  NOP ;  /* 0x0000000000007918 */ /* 0x01cfe20000000000 */
.L_x_10:
[----:B-1----:R-:W-:Y:S05]  /*0a20*/  BSYNC.RECONVERGENT B0 ;  /* 0x0000000000007941 */ /* 0x002fea0003800200 */
.L_x_9:
[----:B------:R-:W1:Y:S01]  /*0a30*/  SHFL.IDX PT, R2, R101, RZ, 0x1f ;  /* 0x00001fff65027589 */ /* 0x000e6200000e0000 */
[----:B------:R-:W-:Y:S01]  /*0a40*/  NOP ;  /* 0x0000000000007918 */ /* 0x000fe20000000000 */
[----:B-1----:R-:W-:-:S13]  /*0a50*/  ISETP.NE.AND P0, PT, R2, 0x1, PT ;  /* 0x000000010200780c */ /* 0x002fda0003f05270 */
[----:B------:R-:W-:Y:S05]  /*0a60*/  @P0 BRA `(.L_x_11) ;  /* 0x0000000000480947 */ /* 0x000fea0003800000 */
[----:B------:R-:W1:Y:S01]  /*0a70*/  S2UR UR7, SR_CgaCtaId ;  /* 0x00000000000779c3 */ /* 0x000e620000008800 */
[----:B------:R-:W-:Y:S01]  /*0a80*/  UMOV UR9, 0x400 ;  /* 0x0000040000097882 */ /* 0x000fe20000000000 */
[----:B------:R-:W-:Y:S01]  /*0a90*/  UMOV UR5, 0x20 ;  /* 0x0000002000057882 */ /* 0x000fe20000000000 */
[----:B------:R-:W-:Y:S01]  /*0aa0*/  UMOV UR4, 0x80 ;  /* 0x0000008000047882 */ /* 0x000fe20000000000 */
[----:B------:R-:W-:-:S04]  /*0ab0*/  UIADD3 UR10, UPT, UPT, -UR5, 0x100000, URZ ;  /* 0x00100000050a7890 */ /* 0x000fc8000fffe1ff */
[----:B------:R-:W-:Y:S02]  /*0ac0*/  USHF.L.U32 UR11, UR10, 0xb, URZ ;  /* 0x0000000b0a0b7899 */ /* 0x000fe400080006ff */
[----:B------:R-:W-:Y:S02]  /*0ad0*/  USHF.L.U32 UR10, UR10, 0x1, URZ ;  /* 0x000000010a0a7899 */ /* 0x000fe400080006ff */
[----:B------:R-:W-:-:S04]  /*0ae0*/  UIADD3 UR4, UPT, UPT, -UR4, 0x100000, URZ ;  /* 0x0010000004047890 */ /* 0x000fc8000fffe1ff */
[----:B------:R-:W-:Y:S02]  /*0af0*/  USHF.L.U32 UR5, UR4, 0xb, URZ ;  /* 0x0000000b04057899 */ /* 0x000fe400080006ff */
[----:B------:R-:W-:Y:S01]  /*0b00*/  USHF.L.U32 UR4, UR4, 0x1, URZ ;  /* 0x0000000104047899 */ /* 0x000fe200080006ff */
[----:B------:R-:W-:Y:S01]  /*0b10*/  ELECT P0, URZ, PT ;  /* 0x0000000000ff782f */ /* 0x000fe20003800000 */
[----:B-1----:R-:W-:Y:S01]  /*0b20*/  ULEA UR7, UR7, UR9, 0x18 ;  /* 0x0000000907077291 */ /* 0x002fe2000f8ec0ff */
[----:B------:R-:W1:Y:S11]  /*0b30*/  FENCE.VIEW.ASYNC.S ;  /* 0x00000000000073c6 */ /* 0x000e760000000000 */
[----:B-1----:R1:W2:Y:S01]  /*0b40*/  SYNCS.EXCH.64 URZ, [UR7+0x220], UR10 ;  /* 0x0002200a07ff75b2 */ /* 0x0022a20008000100 */
[----:B------:R1:W3:Y:S01]  /*0b50*/  SYNCS.EXCH.64 URZ, [UR7+0x230], UR4 ;  /* 0x0002300407ff75b2 */ /* 0x0002e20008000100 */
[----:B------:R1:W4:Y:S01]  /*0b60*/  SYNCS.EXCH.64 URZ, [UR7+0x228], UR10 ;  /* 0x0002280a07ff75b2 */ /* 0x0003220008000100 */
[----:B------:R1:W1:Y:S01]  /*0b70*/  SYNCS.EXCH.64 URZ, [UR7+0x238], UR4 ;  /* 0x0002380407ff75b2 */ /* 0x0002620008000100 */
[----:B------:R-:W-:Y:S01]  /*0b80*/  NOP ;  /* 0x0000000000007918 */ /* 0x000fe20000000000 */
.L_x_11:
[----:B------:R-:W2:Y:S01]  /*0b90*/  SHFL.IDX PT, R2, R101, RZ, 0x1f ;  /* 0x00001fff65027589 */ /* 0x000ea200000e0000 */
[----:B------:R-:W-:Y:S01]  /*0ba0*/  NOP ;  /* 0x0000000000007918 */ /* 0x000fe20000000000 */
[----:B--2---:R-:W-:-:S13]  /*0bb0*/  ISETP.NE.AND P0, PT, R2, 0x3, PT ;  /* 0x000000030200780c */ /* 0x004fda0003f05270 */
[----:B------:R-:W-:Y:S05]  /*0bc0*/  @P0 BRA `(.L_x_12) ;  /* 0x0000000000300947 */ /* 0x000fea0003800000 */
[----:B-1----:R-:W1:Y:S01]  /*0bd0*/  S2UR UR5, SR_CgaCtaId ;  /* 0x00000000000579c3 */ /* 0x002e620000008800 */
[----:B------:R-:W-:Y:S01]  /*0be0*/  UMOV UR7, 0x400 ;  /* 0x0000040000077882 */ /* 0x000fe20000000000 */
[----:B------:R-:W-:Y:S01]  /*0bf0*/  UMOV UR4, 0x20 ;  /* 0x0000002000047882 */ /* 0x000fe20000000000 */
[----:B------:R-:W-:Y:S01]  /*0c00*/  ELECT P0, URZ, PT ;  /* 0x0000000000ff782f */ /* 0x000fe20003800000 */
[----:B------:R-:W-:-:S04]  /*0c10*/  UIADD3 UR10, UPT, UPT, -UR4, 0x100000, URZ ;  /* 0x00100000040a7890 */ /* 0x000fc8000fffe1ff */
[----:B------:R-:W-:Y:S02]  /*0c20*/  USHF.L.U32 UR11, UR10, 0xb, URZ ;  /* 0x0000000b0a0b7899 */ /* 0x000fe400080006ff */
[----:B------:R-:W-:Y:S02]  /*0c30*/  USHF.L.U32 UR10, UR10, 0x1, URZ ;  /* 0x000000010a0a7899 */ /* 0x000fe400080006ff */
[----:B-1----:R-:W-:Y:S01]  /*0c40*/  ULEA UR5, UR5, UR7, 0x18 ;  /* 0x0000000705057291 */ /* 0x002fe2000f8ec0ff */
[----:B------:R-:W1:Y:S11]  /*0c50*/  FENCE.VIEW.ASYNC.S ;  /* 0x00000000000073c6 */ /* 0x000e760000000000 */
[----:B-1----:R2:W1:Y:S01]  /*0c60*/  SYNCS.EXCH.64 URZ, [UR5+0x240], UR10 ;  /* 0x0002400a05ff75b2 */ /* 0x0024620008000100 */
[----:B------:R2:W1:Y:S02]  /*0c70*/  SYNCS.EXCH.64 URZ, [UR5+0x248], UR10 ;  /* 0x0002480a05ff75b2 */ /* 0x0004640008000100 */
[----:B--2---:R-:W-:Y:S01]  /*0c80*/  NOP ;  /* 0x0000000000007918 */ /* 0x004fe20000000000 */
.L_x_12:
[----:B------:R-:W2:Y:S01]  /*0c90*/  SHFL.IDX PT, R2, R101, RZ, 0x1f ;  /* 0x00001fff65027589 */ /* 0x000ea200000e0000 */
[----:B------:R-:W-:Y:S01]  /*0ca0*/  NOP ;  /* 0x0000000000007918 */ /* 0x000fe20000000000 */
[----:B--2---:R-:W-:-:S13]  /*0cb0*/  ISETP.NE.AND P0, PT, R2, 0x4, PT ;  /* 0x000000040200780c */ /* 0x004fda0003f05270 */
[----:B------:R-:W-:Y:S05]  /*0cc0*/  @P0 BRA `(.L_x_13) ;  /* 0x00000000004c0947 */ /* 0x000fea0003800000 */
[----:B-1----:R-:W1:Y:S01]  /*0cd0*/  S2UR UR5, SR_CgaCtaId ;  /* 0x00000000000579c3 */ /* 0x002e620000008800 */
[----:B------:R-:W-:Y:S01]  /*0ce0*/  UMOV UR9, 0x100 ;  /* 0x0000010000097882 */ /* 0x000fe20000000000 */
[----:B------:R-:W-:Y:S01]  /*0cf0*/  UMOV UR7, 0x400 ;  /* 0x0000040000077882 */ /* 0x000fe20000000000 */
[----:B------:R-:W-:Y:S01]  /*0d00*/  USEL UR9, UR9, 0xe0, UP2 ;  /* 0x000000e009097887 */ /* 0x000fe20009000000 */
[----:B------:R-:W-:Y:S01]  /*0d10*/  UMOV UR4, 0x1 ;  /* 0x0000000100047882 */ /* 0x000fe20000000000 */
[----:B------:R-:W-:Y:S01]  /*0d20*/  ELECT P0, URZ, PT ;  /* 0x0000000000ff782f */ /* 0x000fe20003800000 */
[----:B------:R-:W-:-:S04]  /*0d30*/  UIADD3 UR10, UPT, UPT, -UR4, 0x100000, URZ ;  /* 0x00100000040a7890 */ /* 0x000fc8000fffe1ff */
[----:B------:R-:W-:Y:S02]  /*0d40*/  USHF.L.U32 UR11, UR10, 0xb, URZ ;  /* 0x0000000b0a0b7899 */ /* 0x000fe400080006ff */
[----:B------:R-:W-:Y:S02]  /*0d50*/  USHF.L.U32 UR10, UR10, 0x1, URZ ;  /* 0x000000010a0a7899 */ /* 0x000fe400080006ff */
[----:B------:R-:W-:-:S04]  /*0d60*/  UIADD3 UR12, UPT, UPT, -UR9, 0x100000, URZ ;  /* 0x00100000090c7890 */ /* 0x000fc8000fffe1ff */
[----:B------:R-:W-:Y:S02]  /*0d70*/  USHF.L.U32 UR13, UR12, 0xb, URZ ;  /* 0x0000000b0c0d7899 */ /* 0x000fe400080006ff */
[----:B------:R-:W-:Y:S02]  /*0d80*/  USHF.L.U32 UR12, UR12, 0x1, URZ ;  /* 0x000000010c0c7899 */ /* 0x000fe400080006ff */
[----:B-1----:R-:W-:Y:S01]  /*0d90*/  ULEA UR5, UR5, UR7, 0x18 ;  /* 0x0000000705057291 */ /* 0x002fe2000f8ec0ff */
[----:B------:R-:W1:Y:S11]  /*0da0*/  FENCE.VIEW.ASYNC.S ;  /* 0x00000000000073c6 */ /* 0x000e760000000000 */
[----:B-1----:R2:W1:Y:S01]  /*0db0*/  SYNCS.EXCH.64 URZ, [UR5+0x250], UR10 ;  /* 0x0002500a05ff75b2 */ /* 0x0024620008000100 */
[----:B------:R2:W1:Y:S01]  /*0dc0*/  SYNCS.EXCH.64 URZ, [UR5+0x260], UR12 ;  /* 0x0002600c05ff75b2 */ /* 0x0004620008000100 */
[----:B------:R2:W1:Y:S01]  /*0dd0*/  SYNCS.EXCH.64 URZ, [UR5+0x258], UR10 ;  /* 0x0002580a05ff75b2 */ /* 0x0004620008000100 */
[----:B------:R2:W1:Y:S02]  /*0de0*/  SYNCS.EXCH.64 URZ, [UR5+0x268], UR12 ;  /* 0x0002680c05ff75b2 */ /* 0x0004640008000100 */
[----:B--2---:R-:W-:Y:S01]  /*0df0*/  NOP ;  /* 0x0000000000007918 */ /* 0x004fe20000000000 */
.L_x_13:
[----:B------:R-:W2:Y:S01]  /*0e00*/  SHFL.IDX PT, R2, R101, RZ, 0x1f ;  /* 0x00001fff65027589 */ /* 0x000ea200000e0000 */
[----:B------:R-:W-:Y:S01]  /*0e10*/  NOP ;  /* 0x0000000000007918 */ /* 0x000fe20000000000 */
[----:B--2---:R-:W-:-:S13]  /*0e20*/  ISETP.NE.AND P0, PT, R2, 0x5, PT ;  /* 0x000000050200780c */ /* 0x004fda0003f05270 */
[----:B------:R-:W-:Y:S05]  /*0e30*/  @P0 BRA `(.L_x_14) ;  /* 0x0000000000580947 */ /* 0x000fea0003800000 */
[----:B-1----:R-:W1:Y:S01]  /*0e40*/  S2UR UR7, SR_CgaCtaId ;  /* 0x00000000000779c3 */ /* 0x002e620000008800 */
        /* <DEDUP_REMOVED lines=12> */
[----:B-1----:R2:W1:Y:S01]  /*0f10*/  SYNCS.EXCH.64 URZ, [UR7+0x270], UR10 ;  /* 0x0002700a07ff75b2 */ /* 0x0024620008000100 */
[----:B------:R2:W1:Y:S01]  /*0f20*/  SYNCS.EXCH.64 URZ, [UR7+0x290], UR4 ;  /* 0x0002900407ff75b2 */ /* 0x0004620008000100 */
[----:B------:R2:W1:Y:S01]  /*0f30*/  SYNCS.EXCH.64 URZ, [UR7+0x278], UR10 ;  /* 0x0002780a07ff75b2 */ /* 0x0004620008000100 */
[----:B------:R2:W1:Y:S01]  /*0f40*/  SYNCS.EXCH.64 URZ, [UR7+0x298], UR4 ;  /* 0x0002980407ff75b2 */ /* 0x0004620008000100 */
[----:B------:R2:W1:Y:S01]  /*0f50*/  SYNCS.EXCH.64 URZ, [UR7+0x280], UR10 ;  /* 0x0002800a07ff75b2 */ /* 0x0004620008000100 */
[----:B------:R2:W1:Y:S01]  /*0f60*/  SYNCS.EXCH.64 URZ, [UR7+0x2a0], UR4 ;  /* 0x0002a00407ff75b2 */ /* 0x0004620008000100 */
[----:B------:R2:W1:Y:S01]  /*0f70*/  SYNCS.EXCH.64 URZ, [UR7+0x288], UR10 ;  /* 0x0002880a07ff75b2 */ /* 0x0004620008000100 */
[----:B------:R2:W1:Y:S02]  /*0f80*/  SYNCS.EXCH.64 URZ, [UR7+0x2a8], UR4 ;  /* 0x0002a80407ff75b2 */ /* 0x0004640008000100 */
[----:B--2---:R-:W-:Y:S01]  /*0f90*/  NOP ;  /* 0x0000000000007918 */ /* 0x004fe20000000000 */
.L_x_14:
        /* <DEDUP_REMOVED lines=18> */
.L_x_15:
[----:B-1----:R-:W1:Y:S01]  /*10c0*/  S2UR UR5, SR_CTAID.X ;  /* 0x00000000000579c3 */ /* 0x002e620000002500 */
[----:B------:R-:W-:-:S05]  /*10d0*/  CS2R.32 R96, SR_CgaSize ;  /* 0x0000000000607805 */ /* 0x000fca0000008a00 */
[----:B------:R-:W-:-:S05]  /*10e0*/  IMAD R96, R96, -0xa0, RZ ;  /* 0xffffff6060607824 */ /* 0x000fca00078e02ff */
[----:B------:R-:W-:-:S14]  /*10f0*/  R2UR UR9, R96 ;  /* 0x00000000600972ca */ /* 0x000fdc00000e0000 */
[----:B------:R-:W2:Y:S01]  /*1100*/  LDCU UR9, c[0x0][UR9+0x2b0] ;  /* 0x00005600090977ac */ /* 0x000ea20008000800 */
[----:B------:R-:W-:Y:S01]  /*1110*/  NOP ;  /* 0x0000000000007918 */ /* 0x000fe20000000000 */
[----:B------:R-:W-:-:S05]  /*1120*/  CS2R.32 R96, SR_CgaSize ;  /* 0x0000000000607805 */ /* 0x000fca0000008a00 */
[----:B------:R-:W-:-:S05]  /*1130*/  IMAD R96, R96, -0xa0, RZ ;  /* 0xffffff6060607824 */ /* 0x000fca00078e02ff */
[----:B------:R-:W-:-:S14]  /*1140*/  R2UR UR7, R96 ;  /* 0x00000000600772ca */ /* 0x000fdc00000e0000 */
[----:B------:R-:W3:Y:S01]  /*1150*/  LDCU UR7, c[0x0][UR7+0x2b4] ;  /* 0x00005680070777ac */ /* 0x000ee20008000800 */
[----:B------:R-:W4:Y:S08]  /*1160*/  S2UR UR4, SR_CTAID.Y ;  /* 0x00000000000479c3 */ /* 0x000f300000002600 */
[----:B------:R-:W3:Y:S01]  /*1170*/  LDC R9, c[0x0][0xb24] ;  /* 0x0002c900ff097b82 */ /* 0x000ee20000000800 */
[----:B-1----:R-:W-:-:S02]  /*1180*/  I2FP.F32.U32 R4, UR5 ;  /* 0x0000000500047c45 */ /* 0x002fc40008201000 */
[----:B------:R-:W-:-:S05]  /*1190*/  CS2R.32 R5, SR_CgaSize ;  /* 0x0000000000057805 */ /* 0x000fca0000008a00 */
[----:B------:R-:W-:-:S06]  /*11a0*/  IMAD R5, R5, -0xa0, RZ ;  /* 0xffffff6005057824 */ /* 0x000fcc00078e02ff */
[----:B------:R-:W1:Y:S01]  /*11b0*/  LDC R5, c[0x0][R5+0x2a0] ;  /* 0x0000a80005057b82 */ /* 0x000e620000000800 */
[----:B------:R-:W-:Y:S01]  /*11c0*/  MOV R21, UR5 ;  /* 0x0000000500157c02 */ /* 0x000fe20008000f00 */
[----:B--2---:R-:W-:Y:S01]  /*11d0*/  FMUL R4, R4, UR9 ;  /* 0x0000000904047c20 */ /* 0x004fe20008400000 */
[----:B----4-:R-:W-:Y:S02]  /*11e0*/  I2FP.F32.U32 R2, UR4 ;  /* 0x0000000400027c45 */ /* 0x010fe40008201000 */
[----:B------:R-:W-:-:S05]  /*11f0*/  CS2R.32 R3, SR_CgaSize ;  /* 0x0000000000037805 */ /* 0x000fca0000008a00 */
[----:B------:R-:W-:-:S06]  /*1200*/  IMAD R3, R3, -0xa0, RZ ;  /* 0xffffff6003037824 */ /* 0x000fcc00078e02ff */
[----:B------:R-:W2:Y:S01]  /*1210*/  LDC R3, c[0x0][R3+0x2a4] ;  /* 0x0000a90003037b82 */ /* 0x000ea20000000800 */
[----:B------:R-:W4:Y:S01]  /*1220*/  F2I.U32.TRUNC.NTZ R96, R4 ;  /* 0x0000000400607305 */ /* 0x000f22000020f000 */
[----:B------:R-:W-:Y:S01]  /*1230*/  MOV R20, UR4 ;  /* 0x0000000400147c02 */ /* 0x000fe20008000f00 */
[----:B---3--:R-:W-:-:S05]  /*1240*/  FMUL R2, R2, UR7 ;  /* 0x0000000702027c20 */ /* 0x008fca0008400000 */
[----:B------:R-:W-:Y:S01]  /*1250*/  BAR.SYNC.DEFER_BLOCKING 0x0 ;  /* 0x0000000000007b1d */ /* 0x000fe20000010000 */
[----:B------:R-:W-:-:S05]  /*1260*/  ISETP.GE.AND P0, PT, R9, 0x1, PT ;  /* 0x000000010900780c */ /* 0x000fca0003f06270 */
[----:B------:R-:W3:Y:S02]  /*1270*/  F2I.U32.TRUNC.NTZ R94, R2 ;  /* 0x00000002005e7305 */ /* 0x000ee4000020f000 */
[----:B------:R-:W2:Y:S01]  /*1280*/  S2UR UR36, SR_CTAID.Z ;  /* 0x00000000002479c3 */ /* 0x000ea20000002700 */
[----:B----4-:R-:W-:-:S05]  /*1290*/  IADD3 R96, PT, PT, -R96, RZ, RZ ;  /* 0x000000ff60607210 */ /* 0x010fca0007ffe1ff */
[----:B-1----:R-:W-:Y:S01]  /*12a0*/  IMAD R96, R5, R96, UR5 ;  /* 0x0000000505607e24 */ /* 0x002fe2000f8e0260 */
[----:B---3--:R-:W-:-:S05]  /*12b0*/  IADD3 R94, PT, PT, -R94, RZ, RZ ;  /* 0x000000ff5e5e7210 */ /* 0x008fca0007ffe1ff */
[----:B--2---:R-:W-:Y:S01]  /*12c0*/  IMAD R94, R3, R94, UR4 ;  /* 0x00000004035e7e24 */ /* 0x004fe2000f8e025e */
[----:B------:R-:W-:Y:S06]  /*12d0*/  @!P0 BRA `(.L_x_16) ;  /* 0x0000000000b88947 */ /* 0x000fec0003800000 */
[----:B------:R-:W1:Y:S01]  /*12e0*/  LDC.64 R4, c[0x0][0xb18] ;  /* 0x0002c600ff047b82 */ /* 0x000e620000000a00 */
[----:B------:R-:W-:-:S07]  /*12f0*/  ISETP.NE.AND P0, PT, R9, 0x1, PT ;  /* 0x000000010900780c */ /* 0x000fce0003f05270 */
[----:B------:R-:W2:Y:S08]  /*1300*/  LDC R10, c[0x0][0xb0c] ;  /* 0x0002c300ff0a7b82 */ /* 0x000eb00000000800 */
[----:B------:R-:W3:Y:S08]  /*1310*/  LDC R11, c[0x0][0x370] ;  /* 0x0000dc00ff0b7b82 */ /* 0x000ef00000000800 */
[----:B------:R-:W4:Y:S01]  /*1320*/  LDC R12, c[0x0][0x374] ;  /* 0x0000dd00ff0c7b82 */ /* 0x000f220000000800 */
[----:B-1----:R-:W-:-:S07]  /*1330*/  ISETP.NE.AND P1, PT, R4, 0x1, PT ;  /* 0x000000010400780c */ /* 0x002fce0003f25270 */
[----:B------:R-:W3:Y:S01]  /*1340*/  LDC.64 R6, c[0x0][0xb10] ;  /* 0x0002c400ff067b82 */ /* 0x000ee20000000a00 */
[----:B--2---:R-:W-:-:S07]  /*1350*/  ISETP.NE.AND P2, PT, R10, 0x1, PT ;  /* 0x000000010a00780c */ /* 0x004fce0003f45270 */
[----:B------:R-:W1:Y:S08]  /*1360*/  LDC R8, c[0x0][0xb20] ;  /* 0x0002c800ff087b82 */ /* 0x000e700000000800 */
[----:B------:R-:W2:Y:S01]  /*1370*/  LDC.64 R2, c[0x0][0xb28] ;  /* 0x0002ca00ff027b82 */ /* 0x000ea20000000a00 */
[----:B----4-:R-:W-:-:S04]  /*1380*/  IMAD.HI.U32 R13, R12, R5, RZ ;  /* 0x000000050c0d7227 */ /* 0x010fc800078e00ff */
[----:B------:R-:W-:-:S04]  /*1390*/  IMAD.HI.U32 R5, R20, R5, RZ ;  /* 0x0000000514057227 */ /* 0x000fc800078e00ff */
[----:B---3--:R-:W-:-:S04]  /*13a0*/  IMAD.HI.U32 R14, R11, R6, RZ ;  /* 0x000000060b0e7227 */ /* 0x008fc800078e00ff */
[C---:B------:R-:W-:Y:S01]  /*13b0*/  IMAD.HI.U32 R16, R21.reuse, R6, RZ ;  /* 0x0000000615107227 */ /* 0x040fe200078e00ff */
[-C--:B------:R-:W-:Y:S02]  /*13c0*/  @P2 SHF.R.U32.HI R11, RZ, R7.reuse, R14 ;  /* 0x00000007ff0b2219 */ /* 0x080fe4000001160e */
[-C--:B-1----:R-:W-:Y:S02]  /*13d0*/  @P1 SHF.R.U32.HI R12, RZ, R8.reuse, R13 ;  /* 0x00000008ff0c1219 */ /* 0x082fe4000001160d */
[----:B------:R-:W-:Y:S02]  /*13e0*/  SHF.R.U32.HI R5, RZ, R8, R5 ;  /* 0x00000008ff057219 */ /* 0x000fe40000011605 */
[----:B------:R-:W-:Y:S02]  /*13f0*/  SHF.R.U32.HI R16, RZ, R7, R16 ;  /* 0x00000007ff107219 */ /* 0x000fe40000011610 */
[----:B------:R-:W-:Y:S01]  /*1400*/  SEL R5, R20, R5, !P1 ;  /* 0x0000000514057207 */ /* 0x000fe20004800000 */
[----:B--2---:R-:W-:Y:S01]  /*1410*/  IMAD.HI.U32 R14, R12, R2, RZ ;  /* 0x000000020c0e7227 */ /* 0x004fe200078e00ff */
[----:B------:R-:W-:-:S02]  /*1420*/  SEL R7, R21, R16, !P2 ;  /* 0x0000001015077207 */ /* 0x000fc40005000000 */
[----:B------:R-:W-:Y:S01]  /*1430*/  IADD3 R13, PT, PT, -R5, RZ, RZ ;  /* 0x000000ff050d7210 */ /* 0x000fe20007ffe1ff */
[----:B------:R-:W-:Y:S01]  /*1440*/  IMAD.HI.U32 R6, R11, R2, RZ ;  /* 0x000000020b067227 */ /* 0x000fe200078e00ff */
[----:B------:R-:W-:-:S03]  /*1450*/  @P0 SHF.R.U32.HI R12, RZ, R3, R14 ;  /* 0x00000003ff0c0219 */ /* 0x000fc6000001160e */
[----:B------:R-:W-:Y:S01]  /*1460*/  IMAD R13, R4, R13, R20 ;  /* 0x0000000d040d7224 */ /* 0x000fe200078e0214 */
[----:B------:R-:W-:Y:S01]  /*1470*/  @P0 SHF.R.U32.HI R11, RZ, R3, R6 ;  /* 0x00000003ff0b0219 */ /* 0x000fe20000011606 */
[----:B------:R-:W-:-:S04]  /*1480*/  IMAD R12, R12, R9, RZ ;  /* 0x000000090c0c7224 */ /* 0x000fc800078e02ff */
[----:B------:R-:W-:Y:S01]  /*1490*/  IMAD R6, R11, R9, RZ ;  /* 0x000000090b067224 */ /* 0x000fe200078e02ff */
[----:B------:R-:W-:-:S04]  /*14a0*/  ISETP.GE.AND P1, PT, R5, R12, PT ;  /* 0x0000000c0500720c */ /* 0x000fc80003f26270 */
[----:B------:R-:W-:Y:S01]  /*14b0*/  ISETP.GE.OR P1, PT, R7, R6, P1 ;  /* 0x000000060700720c */ /* 0x000fe20000f26670 */
[----:B------:R-:W-:-:S05]  /*14c0*/  IMAD.HI.U32 R6, R5, R2, RZ ;  /* 0x0000000205067227 */ /* 0x000fca00078e00ff */
[----:B------:R-:W-:-:S04]  /*14d0*/  SHF.R.U32.HI R6, RZ, R3, R6 ;  /* 0x00000003ff067219 */ /* 0x000fc80000011606 */
[----:B------:R-:W-:-:S03]  /*14e0*/  SEL R6, R5, R6, !P0 ;  /* 0x0000000605067207 */ /* 0x000fc60004000000 */
[----:B------:R-:W-:Y:S01]  /*14f0*/  @!P1 IMAD.HI.U32 R8, R7, R2, RZ ;  /* 0x0000000207089227 */ /* 0x000fe200078e00ff */
[----:B------:R-:W-:-:S04]  /*1500*/  IADD3 R2, PT, PT, -R6, RZ, RZ ;  /* 0x000000ff06027210 */ /* 0x000fc80007ffe1ff */
[----:B------:R-:W-:Y:S01]  /*1510*/  @!P1 SHF.R.U32.HI R8, RZ, R3, R8 ;  /* 0x00000003ff089219 */ /* 0x000fe20000011608 */
[----:B------:R-:W-:-:S03]  /*1520*/  IMAD R2, R9, R2, R5 ;  /* 0x0000000209027224 */ /* 0x000fc600078e0205 */
[----:B------:R-:W-:-:S05]  /*1530*/  @!P1 SEL R3, R7, R8, !P0 ;  /* 0x0000000807039207 */ /* 0x000fca0004000000 */
[--C-:B------:R-:W-:Y:S02]  /*1540*/  @!P1 IMAD.IADD R6, R6, 0x1, -R3.reuse ;  /* 0x0000000106069824 */ /* 0x100fe400078e0a03 */
[----:B------:R-:W-:Y:S01]  /*1550*/  @!P1 IMAD R3, R2, R11, R3 ;  /* 0x0000000b02039224 */ /* 0x000fe200078e0203 */
[----:B------:R-:W-:Y:S01]  /*1560*/  IADD3 R2, PT, PT, -R7, RZ, RZ ;  /* 0x000000ff07027210 */ /* 0x000fe20007ffe1ff */
[----:B------:R-:W-:Y:S02]  /*1570*/  @!P1 IMAD R5, R6, R9, R7 ;  /* 0x0000000906059224 */ /* 0x000fe400078e0207 */
[----:B------:R-:W-:Y:S02]  /*1580*/  @!P1 IMAD.MOV.U32 R7, RZ, RZ, R3 ;  /* 0x000000ffff079224 */ /* 0x000fe400078e0003 */
[----:B------:R-:W-:Y:S02]  /*1590*/  IMAD R2, R10, R2, R21 ;  /* 0x000000020a027224 */ /* 0x000fe400078e0215 */
[----:B------:R-:W-:-:S02]  /*15a0*/  IMAD R20, R5, R4, R13 ;  /* 0x0000000405147224 */ /* 0x000fc400078e020d */
[----:B------:R-:W-:Y:S02]  /*15b0*/  IMAD R21, R7, R10, R2 ;  /* 0x0000000a07157224 */ /* 0x000fe400078e0202 */
.L_x_16:
[----:B------:R-:W1:Y:S01]  /*15c0*/  LDCU UR4, c[0x0][0xb30] ;  /* 0x00016600ff0477ac */ /* 0x000e620008000800 */
[----:B------:R-:W2:Y:S08]  /*15d0*/  S2UR UR37, SR_CgaCtaId ;  /* 0x00000000002579c3 */ /* 0x000eb00000008800 */
[----:B------:R-:W3:Y:S01]  /*15e0*/  LDC R40, c[0x0][0xb24] ;  /* 0x0002c900ff287b82 */ /* 0x000ee20000000800 */
[----:B-1----:R-:W-:-:S09]  /*15f0*/  UISETP.NE.AND UP1, UPT, UR4, 0x1, UPT ;  /* 0x000000010400788c */ /* 0x002fd2000bf25270 */
[----:B--2---:R-:W-:Y:S05]  /*1600*/  BRA.U UP1, `(.L_x_17) ;  /* 0x0000000101407547 */ /* 0x004fea000b800000 */
[----:B------:R-:W1:Y:S08]  /*1610*/  LDC.64 R4, c[0x0][0xb10] ;  /* 0x0002c400ff047b82 */ /* 0x000e700000000a00 */
[----:B------:R-:W2:Y:S08]  /*1620*/  LDC.64 R2, c[0x0][0xb18] ;  /* 0x0002c600ff027b82 */ /* 0x000eb00000000a00 */
[----:B------:R-:W4:Y:S08]  /*1630*/  LDC R6, c[0x0][0xb20] ;  /* 0x0002c800ff067b82 */ /* 0x000f300000000800 */
[----:B------:R-:W3:Y:S01]  /*1640*/  LDC R8, c[0x0][0xb0c] ;  /* 0x0002c300ff087b82 */ /* 0x000ee20000000800 */
[----:B-1----:R-:W-:-:S05]  /*1650*/  IMAD.HI.U32 R4, R21, R4, RZ ;  /* 0x0000000415047227 */ /* 0x002fca00078e00ff */
[----:B------:R-:W-:Y:S01]  /*1660*/  SHF.R.U32.HI R4, RZ, R5, R4 ;  /* 0x00000005ff047219 */ /* 0x000fe20000011604 */
[----:B--2---:R-:W-:Y:S01]  /*1670*/  IMAD.HI.U32 R3, R20, R3, RZ ;  /* 0x0000000314037227 */ /* 0x004fe200078e00ff */
[----:B------:R-:W-:-:S04]  /*1680*/  ISETP.NE.AND P0, PT, R2, 0x1, PT ;  /* 0x000000010200780c */ /* 0x000fc80003f05270 */
[----:B----4-:R-:W-:-:S04]  /*1690*/  SHF.R.U32.HI R3, RZ, R6, R3 ;  /* 0x00000006ff037219 */ /* 0x010fc80000011603 */
[----:B------:R-:W-:Y:S02]  /*16a0*/  SEL R3, R20, R3, !P0 ;  /* 0x0000000314037207 */ /* 0x000fe40004000000 */
[----:B---3--:R-:W-:-:S04]  /*16b0*/  ISETP.NE.AND P1, PT, R8, 0x1, PT ;  /* 0x000000010800780c */ /* 0x008fc80003f25270 */
[----:B------:R-:W-:-:S05]  /*16c0*/  SEL R4, R21, R4, !P1 ;  /* 0x0000000415047207 */ /* 0x000fca0004800000 */
[----:B------:R-:W-:Y:S02]  /*16d0*/  IMAD.IADD R5, R3, 0x1, -R4 ;  /* 0x0000000103057824 */ /* 0x000fe400078e0a04 */
[----:B------:R-:W-:Y:S02]  /*16e0*/  IMAD.IADD R3, R4, 0x1, -R3 ;  /* 0x0000000104037824 */ /* 0x000fe400078e0a03 */
[----:B------:R-:W-:Y:S02]  /*16f0*/  IMAD R21, R5, R8, R21 ;  /* 0x0000000805157224 */ /* 0x000fe400078e0215 */
[----:B------:R-:W-:-:S07]  /*1700*/  IMAD R20, R3, R2, R20 ;  /* 0x0000000203147224 */ /* 0x000fce00078e0214 */
.L_x_17:
[----:B------:R-:W-:Y:S01]  /*1710*/  BAR.SYNC.DEFER_BLOCKING 0x0 ;  /* 0x0000000000007b1d */ /* 0x000fe20000010000 */
[----:B------:R-:W-:Y:S01]  /*1720*/  UISETP.NE.AND UP1, UPT, UR8, 0x2, UPT ;  /* 0x000000020800788c */ /* 0x000fe2000bf25270 */
[----:B------:R-:W-:Y:S02]  /*1730*/  ISETP.NE.OR P5, PT, R0, 0x2, !P5 ;  /* 0x000000020000780c */ /* 0x000fe40006fa5670 */
[----:B------:R-:W-:-:S06]  /*1740*/  LOP3.LUT R2, R108, 0x1f, RZ, 0xc0, !PT ;  /* 0x0000001f6c027812 */ /* 0x000fcc00078ec0ff */
[----:B------:R-:W-:Y:S05]  /*1750*/  BRA.U UP1, `(.L_x_18) ;  /* 0x0000002101987547 */ /* 0x000fea000b800000 */
[----:B------:R-:W1:Y:S01]  /*1760*/  LDCU UR13, c[0x0][0x38c] ;  /* 0x00007180ff0d77ac */ /* 0x000e620008000800 */
[----:B------:R-:W2:Y:S01]  /*1770*/  LDC R9, c[0x0][0x370] ;  /* 0x0000dc00ff097b82 */ /* 0x000ea20000000800 */
[----:B------:R-:W-:Y:S01]  /*1780*/  PLOP3.LUT P1, PT, PT, PT, UP2, 0x80, 0x8 ;  /* 0x000000000008781c */ /* 0x000fe20003f2f028 */
[----:B------:R-:W-:Y:S01]  /*1790*/  HFMA2 R12, -RZ, RZ, 0, 0 ;  /* 0x00000000ff0c7431 */ /* 0x000fe200000001ff */
[----:B------:R-:W-:Y:S01]  /*17a0*/  ISETP.EQ.OR P4, PT, R2, RZ, P5 ;  /* 0x000000ff0200720c */ /* 0x000fe20002f82670 */
[----:B------:R-:W-:Y:S01]  /*17b0*/  IMAD.MOV.U32 R15, RZ, RZ, 0x1 ;  /* 0x00000001ff0f7424 */ /* 0x000fe200078e00ff */
[----:B------:R-:W-:Y:S01]  /*17c0*/  PLOP3.LUT P1, PT, P1, PT, PT, 0x8, 0x80 ;  /* 0x000000000080781c */ /* 0x000fe20000f2e170 */
[----:B------:R-:W-:Y:S01]  /*17d0*/  IMAD.MOV.U32 R14, RZ, RZ, RZ ;  /* 0x000000ffff0e7224 */ /* 0x000fe200078e00ff */
[----:B------:R-:W-:Y:S01]  /*17e0*/  MOV R8, 0x1 ;  /* 0x0000000100087802 */ /* 0x000fe20000000f00 */
[----:B------:R-:W4:Y:S01]  /*17f0*/  LDC R0, c[0x0][0x374] ;  /* 0x0000dd00ff007b82 */ /* 0x000f220000000800 */
[----:B------:R-:W-:Y:S01]  /*1800*/  IMAD.MOV.U32 R10, RZ, RZ, RZ ;  /* 0x000000ffff0a7224 */ /* 0x000fe200078e00ff */
[----:B------:R-:W2:Y:S01]  /*1810*/  LDCU.64 UR22, c[0x0][0x348] ;  /* 0x00006900ff1677ac */ /* 0x000ea20008000a00 */
[----:B------:R-:W-:Y:S01]  /*1820*/  UMOV UR6, URZ ;  /* 0x000000ff00067c82 */ /* 0x000fe20008000000 */
[----:B-1----:R-:W-:-:S04]  /*1830*/  UIADD3 UR5, UPT, UPT, UR13, 0x1f, URZ ;  /* 0x0000001f0d057890 */ /* 0x002fc8000fffe0ff */
[----:B------:R-:W-:-:S04]  /*1840*/  USHF.R.S32.HI UR4, URZ, 0x1f, UR5 ;  /* 0x0000001fff047899 */ /* 0x000fc80008011405 */
[----:B------:R-:W-:-:S04]  /*1850*/  ULEA.HI UR4, UR4, UR5, URZ, 0x5 ;  /* 0x0000000504047291 */ /* 0x000fc8000f8f28ff */
[----:B------:R-:W-:Y:S02]  /*1860*/  USHF.R.S32.HI UR15, URZ, 0x5, UR4 ;  /* 0x00000005ff0f7899 */ /* 0x000fe40008011404 */
[----:B------:R-:W-:Y:S02]  /*1870*/  UIADD3 UR4, UPT, UPT, UR13, -0x1, URZ ;  /* 0xffffffff0d047890 */ /* 0x000fe4000fffe0ff */
[----:B------:R-:W-:Y:S02]  /*1880*/  UISETP.LT.U32.AND UP0, UPT, UR15, 0x22, UPT ;  /* 0x000000220f00788c */ /* 0x000fe4000bf01070 */
[----:B------:R-:W-:Y:S02]  /*1890*/  UISETP.GE.U32.AND UP1, UPT, UR4, -0x3f, UPT ;  /* 0xffffffc10400788c */ /* 0x000fe4000bf26070 */
[----:B------:R-:W-:Y:S02]  /*18a0*/  USEL UR14, UR15, 0x22, UP0 ;  /* 0x000000220f0e7887 */ /* 0x000fe40008000000 */
[----:B------:R-:W-:-:S02]  /*18b0*/  UIADD3 UR13, UPT, UPT, UR13, 0x3e, URZ ;  /* 0x0000003e0d0d7890 */ /* 0x000fc4000fffe0ff */
[----:B------:R-:W-:Y:S02]  /*18c0*/  UIADD3 UR5, UPT, UPT, UR14, -0x1, URZ ;  /* 0xffffffff0e057890 */ /* 0x000fe4000fffe0ff */
[----:B------:R-:W-:-:S03]  /*18d0*/  UIADD3 UR7, UPT, UPT, UR15, -UR14, URZ ;  /* 0x8000000e0f077290 */ /* 0x000fc6000fffe0ff */
[----:B------:R-:W-:-:S04]  /*18e0*/  @UP1 UIADD3 UR5, UPT, UPT, UR14, URZ, URZ ;  /* 0x000000ff0e051290 */ /* 0x000fc8000fffe0ff */
[----:B--2---:R-:W-:-:S12]  /*18f0*/  UIADD3 UR5, UPT, UPT, UR5, 0x1, URZ ;  /* 0x0000000105057890 */ /* 0x004fd8000fffe0ff */
.L_x_36:
[----:B------:R-:W-:Y:S01]  /*1900*/  UISETP.NE.AND UP0, UPT, UR37, URZ, UPT ;  /* 0x000000ff2500728c */ /* 0x000fe2000bf05270 */
[----:B------:R-:W1:Y:S08]  /*1910*/  S2UR UR37, SR_CgaCtaId ;  /* 0x00000000002579c3 */ /* 0x000e700000008800 */
[----:B------:R-:W-:Y:S05]  /*1920*/  BRA.U UP0, `(.L_x_19) ;  /* 0x0000000100347547 */ /* 0x000fea000b800000 */
[----:B------:R-:W2:Y:S01]  /*1930*/  S2R R2, SR_CgaCtaId ;  /* 0x0000000000027919 */ /* 0x000ea20000008800 */
[----:B------:R-:W-:-:S04]  /*1940*/  MOV R3, 0x400 ;  /* 0x0000040000037802 */ /* 0x000fc80000000f00 */
[----:B--2---:R-:W-:Y:S02]  /*1950*/  LEA R3, R2, R3, 0x18 ;  /* 0x0000000302037211 */ /* 0x004fe400078ec0ff */
[----:B------:R-:W-:-:S03]  /*1960*/  SHF.L.U32 R2, R8, 0x1f, RZ ;  /* 0x0000001f08027819 */ /* 0x000fc600000006ff */
[----:B------:R-:W-:-:S04]  /*1970*/  IMAD R3, R10, 0x8, R3 ;  /* 0x000000080a037824 */ /* 0x000fc800078e0203 */
[----:B------:R-:W2:Y:S02]  /*1980*/  SYNCS.PHASECHK.TRANS64.TRYWAIT P0, [R3+URZ+0x2c0], R2 ;  /* 0x0002c002030075a7 */ /* 0x000ea400080011ff */
[----:B--2---:R-:W-:Y:S05]  /*1990*/  @!P0 BRA `(.L_x_20) ;  /* 0x0000006800e08947 */ /* 0x004fea0003800000 */
.L_x_136:
[----:B------:R-:W-:Y:S01]  /*19a0*/  VIADD R10, R10, 0x1 ;  /* 0x000000010a0a7836 */ /* 0x000fe20000000000 */
[----:B------:R2:W-:Y:S04]  /*19b0*/  SYNCS.ARRIVE.TRANS64.A1T0 RZ, [R3+URZ+0x2b0], RZ ;  /* 0x0002b0ff03ff79a7 */ /* 0x0005e800081000ff */
[----:B------:R-:W-:-:S04]  /*19c0*/  ISETP.NE.AND P0, PT, R10, 0x2, PT ;  /* 0x000000020a00780c */ /* 0x000fc80003f05270 */
[----:B------:R-:W-:Y:S02]  /*19d0*/  SEL R10, R10, RZ, P0 ;  /* 0x000000ff0a0a7207 */ /* 0x000fe40000000000 */
[----:B--2---:R-:W-:-:S04]  /*19e0*/  SEL R3, RZ, 0x1, P0 ;  /* 0x00000001ff037807 */ /* 0x004fc80000000000 */
[----:B------:R-:W-:-:S07]  /*19f0*/  LOP3.LUT R8, R8, R3, RZ, 0x3c, !PT ;  /* 0x0000000308087212 */ /* 0x000fce00078e3cff */
.L_x_19:
[----:B------:R-:W-:Y:S01]  /*1a00*/  UMOV UR4, 0x400 ;  /* 0x0000040000047882 */ /* 0x000fe20000000000 */
[----:B------:R-:W-:Y:S01]  /*1a10*/  SHF.L.U32 R2, R15, 0x1f, RZ ;  /* 0x0000001f0f027819 */ /* 0x000fe200000006ff */
[----:B-1----:R-:W-:Y:S01]  /*1a20*/  ULEA UR4, UR37, UR4, 0x18 ;  /* 0x0000000425047291 */ /* 0x002fe2000f8ec0ff */
[----:B------:R-:W-:Y:S01]  /*1a30*/  R2UR UR35, R21 ;  /* 0x00000000152372ca */ /* 0x000fe200000e0000 */
[----:B------:R-:W-:Y:S01]  /*1a40*/  UISETP.GE.U32.AND UP0, UPT, UR13, 0x3f, UPT ;  /* 0x0000003f0d00788c */ /* 0x000fe2000bf06070 */
[----:B------:R-:W-:Y:S01]  /*1a50*/  R2UR UR11, R20 ;  /* 0x00000000140b72ca */ /* 0x000fe200000e0000 */
[----:B------:R-:W-:Y:S01]  /*1a60*/  ULEA UR8, UR6, UR4, 0x3 ;  /* 0x0000000406087291 */ /* 0x000fe2000f8e18ff */
[----:B------:R-:W-:-:S08]  /*1a70*/  UMOV UR24, URZ ;  /* 0x000000ff00187c82 */ /* 0x000fd00008000000 */
[----:B------:R1:W2:Y:S01]  /*1a80*/  SYNCS.PHASECHK.TRANS64.TRYWAIT P0, [UR8+0x110], R2 ;  /* 0x00011002ff0075a7 */ /* 0x0002a20008001108 */
[----:B------:R-:W-:Y:S02]  /*1a90*/  USHF.L.U32 UR35, UR35, 0x6, URZ ;  /* 0x0000000623237899 */ /* 0x000fe400080006ff */
[----:B------:R-:W-:Y:S01]  /*1aa0*/  USHF.L.U32 UR11, UR11, 0x7, URZ ;  /* 0x000000070b0b7899 */ /* 0x000fe200080006ff */
[----:B------:R-:W-:Y:S11]  /*1ab0*/  BRA.U !UP0, `(.L_x_21) ;  /* 0x0000000108a87547 */ /* 0x000ff6000b800000 */
[----:B------:R-:W-:Y:S01]  /*1ac0*/  UMOV UR16, URZ ;  /* 0x000000ff00107c82 */ /* 0x000fe20008000000 */
[----:B------:R-:W-:-:S05]  /*1ad0*/  UMOV UR17, UR6 ;  /* 0x0000000600117c82 */ /* 0x000fca0008000000 */
.L_x_26:
[----:B-1----:R-:W-:Y:S01]  /*1ae0*/  ULEA UR33, UR17, UR4, 0x3 ;  /* 0x0000000411217291 */ /* 0x002fe2000f8e18ff */
[----:B--2---:R-:W-:Y:S01]  /*1af0*/  @!P5 MOV R3, 0x1800 ;  /* 0x000018000003d802 */ /* 0x004fe20000000f00 */
[----:B--2---:R-:W-:Y:S10]  /*1b00*/  @P0 BRA `(.L_x_22) ;  /* 0x00000000000c0947 */ /* 0x004ff40003800000 */
[----:B------:R-:W-:-:S04]  /*1b10*/  SHF.L.U32 R5, R15, 0x1f, RZ ;  /* 0x0000001f0f057819 */ /* 0x000fc800000006ff */
[----:B------:R-:W2:Y:S02]  /*1b20*/  SYNCS.PHASECHK.TRANS64.TRYWAIT P0, [UR33+0x110], R5 ;  /* 0x00011005ff0075a7 */ /* 0x000ea40008001121 */
[----:B--2---:R-:W-:Y:S05]  /*1b30*/  @!P0 BRA `(.L_x_23) ;  /* 0x00000068008c8947 */ /* 0x004fea0003800000 */
.L_x_22:
[----:B------:R2:W-:Y:S01]  /*1b40*/  @!P5 SYNCS.ARRIVE.TRANS64 RZ, [UR33], R3 ;  /* 0x00000003ffffd9a7 */ /* 0x0005e20008000021 */
[----:B------:R-:W-:Y:S04]  /*1b50*/  BSSY.RECONVERGENT B0, `(.L_x_24) ;  /* 0x0000003000007945 */ /* 0x000fe80003800200 */
[----:B------:R-:W-:Y:S05]  /*1b60*/  @P4 BRA `(.L_x_25) ;  /* 0x0000000000044947 */ /* 0x000fea0003800000 */
[----:B------:R-:W-:Y:S05]  /*1b70*/  BPT.TRAP 0x1 ;  /* 0x000000040000795c */ /* 0x000fea0000300000 */
.L_x_25:
[----:B------:R-:W-:Y:S05]  /*1b80*/  BSYNC.RECONVERGENT B0 ;  /* 0x0000000000007941 */ /* 0x000fea0003800200 */
.L_x_24:
[----:B------:R-:W-:Y:S02]  /*1b90*/  UIADD3 UR6, UPT, UPT, UR17, 0x1, URZ ;  /* 0x0000000111067890 */ /* 0x000fe4000fffe0ff */
[----:B------:R-:W-:Y:S02]  /*1ba0*/  ULEA UR32, UR17, UR4, 0xb ;  /* 0x0000000411207291 */ /* 0x000fe4000f8e58ff */
[----:B------:R-:W-:Y:S02]  /*1bb0*/  UISETP.NE.AND UP0, UPT, UR6, 0x22, UPT ;  /* 0x000000220600788c */ /* 0x000fe4000bf05270 */
[----:B------:R-:W-:Y:S02]  /*1bc0*/  UIADD3 UR26, UP1, UPT, UR22, 0x80, URZ ;  /* 0x00000080161a7890 */ /* 0x000fe4000ff3e0ff */
[----:B------:R-:W-:Y:S02]  /*1bd0*/  USEL UR9, URZ, 0x1, UP0 ;  /* 0x00000001ff097887 */ /* 0x000fe40008000000 */
[----:B------:R-:W-:-:S02]  /*1be0*/  USEL UR6, UR6, URZ, UP0 ;  /* 0x000000ff06067287 */ /* 0x000fc40008000000 */
[----:B------:R-:W-:Y:S02]  /*1bf0*/  UIADD3 UR20, UP0, UPT, UR22, 0x180, URZ ;  /* 0x0000018016147890 */ /* 0x000fe4000ff1e0ff */
[----:B------:R-:W-:Y:S01]  /*1c00*/  ULEA UR8, UR6, UR4, 0x3 ;  /* 0x0000000406087291 */ /* 0x000fe2000f8e18ff */
[----:B------:R-:W-:Y:S01]  /*1c10*/  LOP3.LUT R15, R15, UR9, RZ, 0x3c, !PT ;  /* 0x000000090f0f7c12 */ /* 0x000fe2000f8e3cff */
[----:B------:R-:W-:Y:S02]  /*1c20*/  USHF.L.U32 UR34, UR16, 0x5, URZ ;  /* 0x0000000510227899 */ /* 0x000fe400080006ff */
[----:B------:R-:W-:Y:S01]  /*1c30*/  UIADD3.X UR27, UPT, UPT, URZ, UR23, URZ, UP1, !UPT ;  /* 0x00000017ff1b7290 */ /* 0x000fe20008ffe4ff */
[----:B-1----:R-:W-:Y:S01]  /*1c40*/  SHF.L.U32 R2, R15, 0x1f, RZ ;  /* 0x0000001f0f027819 */ /* 0x002fe200000006ff */
[----:B------:R-:W-:Y:S02]  /*1c50*/  UIADD3 UR32, UPT, UPT, UR32, 0x4600, URZ ;  /* 0x0000460020207890 */ /* 0x000fe4000fffe0ff */
[----:B------:R-:W-:Y:S01]  /*1c60*/  UIADD3.X UR21, UPT, UPT, URZ, UR23, URZ, UP0, !UPT ;  /* 0x00000017ff157290 */ /* 0x000fe200087fe4ff */
[----:B------:R1:W1:Y:S01]  /*1c70*/  SYNCS.PHASECHK.TRANS64.TRYWAIT P0, [UR8+0x110], R2 ;  /* 0x00011002ff0075a7 */ /* 0x0002620008001108 */
[----:B------:R-:W-:Y:S01]  /*1c80*/  ULEA UR8, UR17, UR4, 0xc ;  /* 0x0000000411087291 */ /* 0x000fe2000f8e60ff */
[----:B------:R-:W-:Y:S01]  /*1c90*/  UMOV UR18, 0x0 ;  /* 0x0000000000127882 */ /* 0x000fe20000000000 */
[----:B------:R-:W-:-:S02]  /*1ca0*/  UMOV UR19, 0x10000000 ;  /* 0x1000000000137882 */ /* 0x000fc40000000000 */
[----:B------:R-:W-:Y:S01]  /*1cb0*/  UIADD3 UR8, UPT, UPT, UR8, 0x15600, URZ ;  /* 0x0001560008087890 */ /* 0x000fe2000fffe0ff */
[----:B------:R1:W-:Y:S01]  /*1cc0*/  UTMALDG.3D [UR32], [UR26], desc[UR18] ;  /* 0x000012201a0075b4 */ /* 0x0003e20008011000 */
[----:B------:R-:W-:Y:S01]  /*1cd0*/  UMOV UR12, UR36 ;  /* 0x00000024000c7c82 */ /* 0x000fe20008000000 */
[----:B------:R-:W-:Y:S01]  /*1ce0*/  UMOV UR9, UR33 ;  /* 0x0000002100097c82 */ /* 0x000fe20008000000 */
[----:B------:R-:W-:Y:S01]  /*1cf0*/  UMOV UR10, UR34 ;  /* 0x00000022000a7c82 */ /* 0x000fe20008000000 */
[----:B------:R-:W-:Y:S01]  /*1d00*/  UIADD3 UR16, UPT, UPT, UR16, 0x1, URZ ;  /* 0x0000000110107890 */ /* 0x000fe2000fffe0ff */
[----:B------:R-:W-:Y:S01]  /*1d10*/  UMOV UR24, UR5 ;  /* 0x0000000500187c82 */ /* 0x000fe20008000000 */
[----:B------:R-:W-:Y:S02]  /*1d20*/  UMOV UR17, UR6 ;  /* 0x0000000600117c82 */ /* 0x000fe40008000000 */
[----:B------:R1:W-:Y:S01]  /*1d30*/  UTMALDG.3D [UR8], [UR20], desc[UR18] ;  /* 0x00001208140075b4 */ /* 0x0003e20008011000 */
[----:B------:R-:W-:-:S09]  /*1d40*/  UISETP.NE.AND UP0, UPT, UR16, UR5, UPT ;  /* 0x000000051000728c */ /* 0x000fd2000bf05270 */
[----:B------:R-:W-:Y:S05]  /*1d50*/  BRA.U UP0, `(.L_x_26) ;  /* 0xfffffffd00607547 */ /* 0x000fea000b83ffff */
.L_x_21:
[----:B-1----:R-:W-:Y:S01]  /*1d60*/  ULEA UR8, UR6, UR4, 0x3 ;  /* 0x0000000406087291 */ /* 0x002fe2000f8e18ff */
[----:B------:R-:W-:Y:S01]  /*1d70*/  SHF.L.U32 R2, R15, 0x1f, RZ ;  /* 0x0000001f0f027819 */ /* 0x000fe200000006ff */
[----:B------:R-:W-:Y:S01]  /*1d80*/  @!P1 SYNCS.ARRIVE.TRANS64.A1T0 RZ, [UR4+0x248], RZ ;  /* 0x000248ffffff99a7 */ /* 0x000fe20008100004 */
[----:B------:R-:W-:-:S06]  /*1d90*/  UISETP.GT.AND UP0, UPT, UR15, UR14, UPT ;  /* 0x0000000e0f00728c */ /* 0x000fcc000bf04270 */
[----:B--2---:R1:W2:Y:S03]  /*1da0*/  SYNCS.PHASECHK.TRANS64.TRYWAIT P0, [UR8+0x110], R2 ;  /* 0x00011002ff0075a7 */ /* 0x0042a60008001108 */
[----:B------:R-:W-:Y:S05]  /*1db0*/  BRA.U !UP0, `(.L_x_27) ;  /* 0x0000000108ac7547 */ /* 0x000fea000b800000 */
[----:B------:R-:W-:Y:S01]  /*1dc0*/  UIADD3 UR21, UPT, UPT, UR7, UR24, URZ ;  /* 0x0000001807157290 */ /* 0x000fe2000fffe0ff */
[----:B------:R-:W-:-:S11]  /*1dd0*/  UMOV UR25, UR6 ;  /* 0x0000000600197c82 */ /* 0x000fd60008000000 */
.L_x_32:
[----:B-1----:R-:W-:Y:S01]  /*1de0*/  ULEA UR17, UR25, UR4, 0x3 ;  /* 0x0000000419117291 */ /* 0x002fe2000f8e18ff */
[----:B--2---:R-:W-:Y:S01]  /*1df0*/  @!P5 MOV R3, 0x1800 ;  /* 0x000018000003d802 */ /* 0x004fe20000000f00 */
[----:B--2---:R-:W-:Y:S10]  /*1e00*/  @P0 BRA `(.L_x_28) ;  /* 0x00000000000c0947 */ /* 0x004ff40003800000 */
[----:B------:R-:W-:-:S04]  /*1e10*/  SHF.L.U32 R5, R15, 0x1f, RZ ;  /* 0x0000001f0f057819 */ /* 0x000fc800000006ff */
[----:B------:R-:W2:Y:S02]  /*1e20*/  SYNCS.PHASECHK.TRANS64.TRYWAIT P0, [UR17+0x110], R5 ;  /* 0x00011005ff0075a7 */ /* 0x000ea40008001111 */
[----:B--2---:R-:W-:Y:S05]  /*1e30*/  @!P0 BRA `(.L_x_29) ;  /* 0x0000006400e48947 */ /* 0x004fea0003800000 */
.L_x_28:
[----:B------:R2:W-:Y:S01]  /*1e40*/  @!P5 SYNCS.ARRIVE.TRANS64 RZ, [UR17], R3 ;  /* 0x00000003ffffd9a7 */ /* 0x0005e20008000011 */
[----:B------:R-:W-:Y:S04]  /*1e50*/  BSSY.RECONVERGENT B0, `(.L_x_30) ;  /* 0x0000003000007945 */ /* 0x000fe80003800200 */
[----:B------:R-:W-:Y:S05]  /*1e60*/  @P4 BRA `(.L_x_31) ;  /* 0x0000000000044947 */ /* 0x000fea0003800000 */
[----:B------:R-:W-:Y:S05]  /*1e70*/  BPT.TRAP 0x1 ;  /* 0x000000040000795c */ /* 0x000fea0000300000 */
.L_x_31:
[----:B------:R-:W-:Y:S05]  /*1e80*/  BSYNC.RECONVERGENT B0 ;  /* 0x0000000000007941 */ /* 0x000fea0003800200 */
.L_x_30:
        /* <DEDUP_REMOVED lines=10> */
[----:B------:R-:W-:Y:S01]  /*1f30*/  UIADD3 UR16, UPT, UPT, UR16, 0x4600, URZ ;  /* 0x0000460010107890 */ /* 0x000fe2000fffe0ff */
[----:B-1----:R-:W-:Y:S01]  /*1f40*/  SHF.L.U32 R2, R15, 0x1f, RZ ;  /* 0x0000001f0f027819 */ /* 0x002fe200000006ff */
[----:B------:R-:W-:Y:S02]  /*1f50*/  UIADD3.X UR31, UPT, UPT, URZ, UR23, URZ, UP1, !UPT ;  /* 0x00000017ff1f7290 */ /* 0x000fe40008ffe4ff */
[----:B------:R-:W-:Y:S01]  /*1f60*/  UIADD3.X UR29, UPT, UPT, URZ, UR23, URZ, UP0, !UPT ;  /* 0x00000017ff1d7290 */ /* 0x000fe200087fe4ff */
[----:B------:R1:W1:Y:S01]  /*1f70*/  SYNCS.PHASECHK.TRANS64.TRYWAIT P0, [UR8+0x110], R2 ;  /* 0x00011002ff0075a7 */ /* 0x0002620008001108 */
[----:B------:R-:W-:Y:S01]  /*1f80*/  ULEA UR8, UR25, UR4, 0xc ;  /* 0x0000000419087291 */ /* 0x000fe2000f8e60ff */
[----:B------:R-:W-:Y:S01]  /*1f90*/  UMOV UR26, 0x0 ;  /* 0x00000000001a7882 */ /* 0x000fe20000000000 */
[----:B------:R-:W-:-:S02]  /*1fa0*/  UMOV UR27, 0x10000000 ;  /* 0x10000000001b7882 */ /* 0x000fc40000000000 */
[----:B------:R-:W-:Y:S01]  /*1fb0*/  UIADD3 UR8, UPT, UPT, UR8, 0x15600, URZ ;  /* 0x0001560008087890 */ /* 0x000fe2000fffe0ff */
[----:B------:R-:W-:Y:S01]  /*1fc0*/  UMOV UR19, UR35 ;  /* 0x0000002300137c82 */ /* 0x000fe20008000000 */
[----:B------:R-:W-:Y:S01]  /*1fd0*/  UMOV UR20, UR36 ;  /* 0x0000002400147c82 */ /* 0x000fe20008000000 */
[----:B------:R-:W-:Y:S01]  /*1fe0*/  UMOV UR12, UR36 ;  /* 0x00000024000c7c82 */ /* 0x000fe20008000000 */
[----:B------:R-:W-:Y:S01]  /*1ff0*/  UMOV UR9, UR17 ;  /* 0x0000001100097c82 */ /* 0x000fe20008000000 */
[----:B------:R-:W-:Y:S01]  /*2000*/  UMOV UR10, UR18 ;  /* 0x00000012000a7c82 */ /* 0x000fe20008000000 */
[----:B------:R1:W-:Y:S01]  /*2010*/  UTMALDG.3D [UR16], [UR30], desc[UR26] ;  /* 0x00001a101e0075b4 */ /* 0x0003e20008011000 */
[----:B------:R-:W-:Y:S01]  /*2020*/  UIADD3 UR24, UPT, UPT, UR24, 0x1, URZ ;  /* 0x0000000118187890 */ /* 0x000fe2000fffe0ff */
[----:B------:R-:W-:-:S03]  /*2030*/  UMOV UR25, UR6 ;  /* 0x0000000600197c82 */ /* 0x000fc60008000000 */
[----:B------:R-:W-:Y:S01]  /*2040*/  UISETP.NE.AND UP0, UPT, UR24, UR21, UPT ;  /* 0x000000151800728c */ /* 0x000fe2000bf05270 */
[----:B------:R1:W-:Y:S08]  /*2050*/  UTMALDG.3D [UR8], [UR28], desc[UR26] ;  /* 0x00001a081c0075b4 */ /* 0x0003f00008011000 */
[----:B------:R-:W-:Y:S05]  /*2060*/  BRA.U UP0, `(.L_x_32) ;  /* 0xfffffffd005c7547 */ /* 0x000fea000b83ffff */
.L_x_27:
[----:B-1----:R-:W-:Y:S01]  /*2070*/  LEA R2, R14, UR4, 0x3 ;  /* 0x000000040e027c11 */ /* 0x002fe2000f8e18ff */
[----:B------:R-:W-:Y:S01]  /*2080*/  NOP ;  /* 0x0000000000007918 */ /* 0x000fe20000000000 */
[----:B--2---:R-:W-:Y:S02]  /*2090*/  SHF.L.U32 R3, R12, 0x1f, RZ ;  /* 0x0000001f0c037819 */ /* 0x004fe400000006ff */
[----:B------:R-:W-:Y:S02]  /*20a0*/  LEA R4, R14, UR4, 0x4 ;  /* 0x000000040e047c11 */ /* 0x000fe4000f8e20ff */
[----:B------:R-:W1:Y:S02]  /*20b0*/  SYNCS.PHASECHK.TRANS64.TRYWAIT P0, [R2+URZ+0x250], R3 ;  /* 0x00025003020075a7 */ /* 0x000e6400080011ff */
[----:B-1----:R-:W-:Y:S05]  /*20c0*/  @!P0 BRA `(.L_x_33) ;  /* 0x0000006400588947 */ /* 0x002fea0003800000 */
.L_x_139:
[----:B------:R-:W2:Y:S01]  /*20d0*/  LDS.128 R4, [R4+0x2e0] ;  /* 0x0002e00004047984 */ /* 0x000ea20000000c00 */
[----:B---3--:R-:W-:Y:S01]  /*20e0*/  ISETP.GE.AND P0, PT, R40, 0x1, PT ;  /* 0x000000012800780c */ /* 0x008fe20003f06270 */
[----:B-1----:R-:W-:Y:S01]  /*20f0*/  VIADD R2, R2, 0x260 ;  /* 0x0000026002027836 */ /* 0x002fe20000000000 */
[----:B------:R-:W-:Y:S01]  /*2100*/  @!PT LDS RZ, [RZ] ;  /* 0x00000000fffff984 */ /* 0x000fe20000000800 */
[----:B------:R-:W-:Y:S01]  /*2110*/  @!PT LDS RZ, [RZ] ;  /* 0x00000000fffff984 */ /* 0x000fe20000000800 */
[----:B------:R-:W-:Y:S01]  /*2120*/  @!PT LDS RZ, [RZ] ;  /* 0x00000000fffff984 */ /* 0x000fe20000000800 */
[----:B------:R-:W-:Y:S01]  /*2130*/  @!PT LDS RZ, [RZ] ;  /* 0x00000000fffff984 */ /* 0x000fe20000000800 */
[----:B------:R1:W-:Y:S06]  /*2140*/  MEMBAR.ALL.CTA ;  /* 0x0000000000007992 */ /* 0x0003ec0000008000 */
[----:B-1----:R-:W1:Y:S01]  /*2150*/  FENCE.VIEW.ASYNC.S ;  /* 0x00000000000073c6 */ /* 0x002e620000000000 */
[----:B------:R-:W-:-:S04]  /*2160*/  PRMT R2, RZ, 0x654, R2 ;  /* 0x00000654ff027816 */ /* 0x000fc80000000002 */
[----:B-1----:R1:W-:Y:S01]  /*2170*/  SYNCS.ARRIVE.TRANS64.RED.A1T0 RZ, [R2+URZ], RZ ;  /* 0x000000ff02ff79a7 */ /* 0x0023e200081004ff */
[----:B--2---:R-:W-:-:S13]  /*2180*/  LOP3.LUT P2, RZ, R6, 0x1, RZ, 0xc0, !PT ;  /* 0x0000000106ff7812 */ /* 0x004fda000784c0ff */
[----:B------:R-:W-:Y:S01]  /*2190*/  @P2 SHF.R.U32.HI R3, RZ, 0x10, R5 ;  /* 0x00000010ff032819 */ /* 0x000fe20000011605 */
[----:B------:R-:W-:Y:S01]  /*21a0*/  VOTEU.ANY UP0, P2 ;  /* 0x0000000000ff7886 */ /* 0x000fe20001000100 */
[----:B------:R-:W-:Y:S02]  /*21b0*/  @P2 MOV R13, R4 ;  /* 0x00000004000d2202 */ /* 0x000fe40000000f00 */
[----:B------:R-:W-:Y:S02]  /*21c0*/  @P2 R2UR.BROADCAST UR8, R3 ;  /* 0x00000000030822ca */ /* 0x000fe400008e0000 */
[----:B------:R-:W-:-:S11]  /*21d0*/  @P2 LOP3.LUT R11, R5, 0xffff, RZ, 0xc0, !PT ;  /* 0x0000ffff050b2812 */ /* 0x000fd600078ec0ff */
[----:B------:R-:W-:Y:S01]  /*21e0*/  @UP0 UMOV UR36, UR8 ;  /* 0x0000000800240c82 */ /* 0x000fe20008000000 */
[----:B-1----:R-:W-:Y:S05]  /*21f0*/  @!P0 BRA `(.L_x_34) ;  /* 0x0000000000b88947 */ /* 0x002fea0003800000 */
[----:B------:R-:W4:Y:S01]  /*2200*/  LDC.64 R4, c[0x0][0xb18] ;  /* 0x0002c600ff047b82 */ /* 0x000f220000000a00 */
[----:B------:R-:W-:-:S07]  /*2210*/  ISETP.NE.AND P3, PT, R40, 0x1, PT ;  /* 0x000000012800780c */ /* 0x000fce0003f65270 */
[----:B------:R-:W1:Y:S08]  /*2220*/  LDC.64 R6, c[0x0][0xb10] ;  /* 0x0002c400ff067b82 */ /* 0x000e700000000a00 */
[----:B------:R-:W2:Y:S08]  /*2230*/  LDC R16, c[0x0][0xb20] ;  /* 0x0002c800ff107b82 */ /* 0x000eb00000000800 */
[----:B------:R-:W3:Y:S01]  /*2240*/  LDC R18, c[0x0][0xb0c] ;  /* 0x0002c300ff127b82 */ /* 0x000ee20000000800 */
[----:B----4-:R-:W-:Y:S01]  /*2250*/  IMAD.HI.U32 R17, R0, R5, RZ ;  /* 0x0000000500117227 */ /* 0x010fe200078e00ff */
[----:B------:R-:W-:-:S03]  /*2260*/  ISETP.NE.AND P0, PT, R4, 0x1, PT ;  /* 0x000000010400780c */ /* 0x000fc60003f05270 */
[----:B------:R-:W-:-:S03]  /*2270*/  IMAD.HI.U32 R5, R11, R5, RZ ;  /* 0x000000050b057227 */ /* 0x000fc600078e00ff */
[----:B------:R-:W4:Y:S01]  /*2280*/  LDC.64 R2, c[0x0][0xb28] ;  /* 0x0002ca00ff027b82 */ /* 0x000f220000000a00 */
[----:B-1----:R-:W-:-:S04]  /*2290*/  IMAD.HI.U32 R20, R9, R6, RZ ;  /* 0x0000000609147227 */ /* 0x002fc800078e00ff */
[----:B------:R-:W-:Y:S01]  /*22a0*/  IMAD.HI.U32 R22, R13, R6, RZ ;  /* 0x000000060d167227 */ /* 0x000fe200078e00ff */
[----:B------:R-:W-:Y:S02]  /*22b0*/  SHF.R.U32.HI R20, RZ, R7, R20 ;  /* 0x00000007ff147219 */ /* 0x000fe40000011614 */
[-C--:B--2---:R-:W-:Y:S02]  /*22c0*/  SHF.R.U32.HI R17, RZ, R16.reuse, R17 ;  /* 0x00000010ff117219 */ /* 0x084fe40000011611 */
[----:B------:R-:W-:Y:S02]  /*22d0*/  SHF.R.U32.HI R16, RZ, R16, R5 ;  /* 0x00000010ff107219 */ /* 0x000fe40000011605 */
[----:B------:R-:W-:Y:S02]  /*22e0*/  SEL R17, R0, R17, !P0 ;  /* 0x0000001100117207 */ /* 0x000fe40004000000 */
[----:B------:R-:W-:Y:S02]  /*22f0*/  SHF.R.U32.HI R22, RZ, R7, R22 ;  /* 0x00000007ff167219 */ /* 0x000fe40000011616 */
[----:B---3--:R-:W-:-:S02]  /*2300*/  ISETP.NE.AND P1, PT, R18, 0x1, PT ;  /* 0x000000011200780c */ /* 0x008fc40003f25270 */
[----:B------:R-:W-:Y:S02]  /*2310*/  SEL R5, R11, R16, !P0 ;  /* 0x000000100b057207 */ /* 0x000fe40004000000 */
[----:B------:R-:W-:Y:S02]  /*2320*/  SEL R19, R9, R20, !P1 ;  /* 0x0000001409137207 */ /* 0x000fe40004800000 */
[----:B------:R-:W-:Y:S01]  /*2330*/  SEL R7, R13, R22, !P1 ;  /* 0x000000160d077207 */ /* 0x000fe20004800000 */
[----:B----4-:R-:W-:-:S04]  /*2340*/  IMAD.HI.U32 R20, R17, R2, RZ ;  /* 0x0000000211147227 */ /* 0x010fc800078e00ff */
[----:B------:R-:W-:Y:S01]  /*2350*/  IMAD.HI.U32 R6, R19, R2, RZ ;  /* 0x0000000213067227 */ /* 0x000fe200078e00ff */
[----:B------:R-:W-:-:S04]  /*2360*/  @P3 SHF.R.U32.HI R17, RZ, R3, R20 ;  /* 0x00000003ff113219 */ /* 0x000fc80000011614 */
        /* <DEDUP_REMOVED lines=8> */
[----:B------:R-:W-:-:S04]  /*23f0*/  @!P0 IMAD.HI.U32 R16, R7, R2, RZ ;  /* 0x0000000207108227 */ /* 0x000fc800078e00ff */
[----:B------:R-:W-:Y:S01]  /*2400*/  IMAD.MOV R2, RZ, RZ, -R6 ;  /* 0x000000ffff027224 */ /* 0x000fe200078e0a06 */
[----:B------:R-:W-:-:S03]  /*2410*/  @!P0 SHF.R.U32.HI R16, RZ, R3, R16 ;  /* 0x00000003ff108219 */ /* 0x000fc60000011610 */
[----:B------:R-:W-:Y:S01]  /*2420*/  IMAD R2, R40, R2, R5 ;  /* 0x0000000228027224 */ /* 0x000fe200078e0205 */
[----:B------:R-:W-:Y:S02]  /*2430*/  @!P0 SEL R3, R7, R16, !P3 ;  /* 0x0000001007038207 */ /* 0x000fe40005800000 */
[----:B------:R-:W-:-:S03]  /*2440*/  IADD3 R16, PT, PT, -R5, RZ, RZ ;  /* 0x000000ff05107210 */ /* 0x000fc60007ffe1ff */
[--C-:B------:R-:W-:Y:S02]  /*2450*/  @!P0 IMAD.IADD R6, R6, 0x1, -R3.reuse ;  /* 0x0000000106068824 */ /* 0x100fe400078e0a03 */
[----:B------:R-:W-:Y:S01]  /*2460*/  @!P0 IMAD R3, R2, R19, R3 ;  /* 0x0000001302038224 */ /* 0x000fe200078e0203 */
[----:B------:R-:W-:Y:S01]  /*2470*/  IADD3 R2, PT, PT, -R7, RZ, RZ ;  /* 0x000000ff07027210 */ /* 0x000fe20007ffe1ff */
[----:B------:R-:W-:Y:S02]  /*2480*/  @!P0 IMAD R5, R40, R6, R7 ;  /* 0x0000000628058224 */ /* 0x000fe400078e0207 */
[----:B------:R-:W-:Y:S02]  /*2490*/  IMAD R11, R4, R16, R11 ;  /* 0x00000010040b7224 */ /* 0x000fe400078e020b */
[----:B------:R-:W-:Y:S02]  /*24a0*/  @!P0 IMAD.MOV.U32 R7, RZ, RZ, R3 ;  /* 0x000000ffff078224 */ /* 0x000fe400078e0003 */
[----:B------:R-:W-:-:S02]  /*24b0*/  IMAD R2, R18, R2, R13 ;  /* 0x0000000212027224 */ /* 0x000fc400078e020d */
[----:B------:R-:W-:Y:S02]  /*24c0*/  IMAD R11, R5, R4, R11 ;  /* 0x00000004050b7224 */ /* 0x000fe400078e020b */
[----:B------:R-:W-:Y:S02]  /*24d0*/  IMAD R13, R7, R18, R2 ;  /* 0x00000012070d7224 */ /* 0x000fe400078e0202 */
.L_x_34:
[----:B------:R-:W1:Y:S02]  /*24e0*/  LDCU UR8, c[0x0][0xb30] ;  /* 0x00016600ff0877ac */ /* 0x000e640008000800 */
[----:B-1----:R-:W-:-:S09]  /*24f0*/  UISETP.NE.AND UP0, UPT, UR8, 0x1, UPT ;  /* 0x000000010800788c */ /* 0x002fd2000bf05270 */
[----:B------:R-:W-:Y:S05]  /*2500*/  BRA.U UP0, `(.L_x_35) ;  /* 0x0000000100407547 */ /* 0x000fea000b800000 */
[----:B------:R-:W1:Y:S08]  /*2510*/  LDC.64 R4, c[0x0][0xb10] ;  /* 0x0002c400ff047b82 */ /* 0x000e700000000a00 */
[----:B------:R-:W2:Y:S08]  /*2520*/  LDC.64 R2, c[0x0][0xb18] ;  /* 0x0002c600ff027b82 */ /* 0x000eb00000000a00 */
[----:B------:R-:W3:Y:S08]  /*2530*/  LDC R6, c[0x0][0xb20] ;  /* 0x0002c800ff067b82 */ /* 0x000ef00000000800 */
[----:B------:R-:W4:Y:S01]  /*2540*/  LDC R16, c[0x0][0xb0c] ;  /* 0x0002c300ff107b82 */ /* 0x000f220000000800 */
[----:B-1----:R-:W-:-:S05]  /*2550*/  IMAD.HI.U32 R4, R13, R4, RZ ;  /* 0x000000040d047227 */ /* 0x002fca00078e00ff */
[----:B------:R-:W-:Y:S01]  /*2560*/  SHF.R.U32.HI R4, RZ, R5, R4 ;  /* 0x00000005ff047219 */ /* 0x000fe20000011604 */
[----:B--2---:R-:W-:Y:S01]  /*2570*/  IMAD.HI.U32 R3, R11, R3, RZ ;  /* 0x000000030b037227 */ /* 0x004fe200078e00ff */
[----:B------:R-:W-:-:S04]  /*2580*/  ISETP.NE.AND P0, PT, R2, 0x1, PT ;  /* 0x000000010200780c */ /* 0x000fc80003f05270 */
[----:B---3--:R-:W-:-:S04]  /*2590*/  SHF.R.U32.HI R6, RZ, R6, R3 ;  /* 0x00000006ff067219 */ /* 0x008fc80000011603 */
[----:B------:R-:W-:Y:S02]  /*25a0*/  SEL R3, R11, R6, !P0 ;  /* 0x000000060b037207 */ /* 0x000fe40004000000 */
[----:B----4-:R-:W-:-:S04]  /*25b0*/  ISETP.NE.AND P1, PT, R16, 0x1, PT ;  /* 0x000000011000780c */ /* 0x010fc80003f25270 */
[----:B------:R-:W-:-:S05]  /*25c0*/  SEL R4, R13, R4, !P1 ;  /* 0x000000040d047207 */ /* 0x000fca0004800000 */
[----:B------:R-:W-:Y:S02]  /*25d0*/  IMAD.IADD R5, R3, 0x1, -R4 ;  /* 0x0000000103057824 */ /* 0x000fe400078e0a04 */
[----:B------:R-:W-:Y:S02]  /*25e0*/  IMAD.IADD R3, R4, 0x1, -R3 ;  /* 0x0000000104037824 */ /* 0x000fe400078e0a03 */
[----:B------:R-:W-:Y:S02]  /*25f0*/  IMAD R13, R5, R16, R13 ;  /* 0x00000010050d7224 */ /* 0x000fe400078e020d */
[----:B------:R-:W-:-:S07]  /*2600*/  IMAD R11, R3, R2, R11 ;  /* 0x00000002030b7224 */ /* 0x000fce00078e020b */
.L_x_35:
[----:B------:R-:W-:Y:S01]  /*2610*/  VIADD R14, R14, 0x1 ;  /* 0x000000010e0e7836 */ /* 0x000fe20000000000 */
[----:B------:R-:W-:Y:S01]  /*2620*/  PLOP3.LUT P1, PT, PT, PT, PT, 0x80, 0x8 ;  /* 0x000000000008781c */ /* 0x000fe20003f2f070 */
[----:B------:R-:W-:Y:S02]  /*2630*/  IMAD.IADD R21, R13, 0x1, R96 ;  /* 0x000000010d157824 */ /* 0x000fe400078e0260 */
[----:B------:R-:W-:Y:S01]  /*2640*/  IMAD.IADD R20, R11, 0x1, R94 ;  /* 0x000000010b147824 */ /* 0x000fe200078e025e */
[----:B------:R-:W-:-:S04]  /*2650*/  ISETP.NE.AND P0, PT, R14, 0x2, PT ;  /* 0x000000020e00780c */ /* 0x000fc80003f05270 */
[----:B------:R-:W-:Y:S02]  /*2660*/  SEL R3, RZ, 0x1, P0 ;  /* 0x00000001ff037807 */ /* 0x000fe40000000000 */
[----:B------:R-:W-:Y:S02]  /*2670*/  SEL R14, R14, RZ, P0 ;  /* 0x000000ff0e0e7207 */ /* 0x000fe40000000000 */
[----:B------:R-:W-:Y:S01]  /*2680*/  LOP3.LUT R12, R12, R3, RZ, 0x3c, !PT ;  /* 0x000000030c0c7212 */ /* 0x000fe200078e3cff */
[----:B------:R-:W-:Y:S06]  /*2690*/  @P2 BRA `(.L_x_36) ;  /* 0xfffffff000982947 */ /* 0x000fec000383ffff */
[----:B------:R-:W-:Y:S01]  /*26a0*/  UIADD3 UR4, UPT, UPT, UR4, 0x110, URZ ;  /* 0x0000011004047890 */ /* 0x000fe2000fffe0ff */
[----:B------:R-:W-:-:S03]  /*26b0*/  SHF.L.U32 R3, R15, 0x1f, RZ ;  /* 0x0000001f0f037819 */ /* 0x000fc600000006ff */
[----:B------:R-:W-:-:S09]  /*26c0*/  ULEA UR5, UR6, UR4, 0x3 ;  /* 0x0000000406057291 */ /* 0x000fd2000f8e18ff */
[----:B------:R-:W1:Y:S02]  /*26d0*/  SYNCS.PHASECHK.TRANS64.TRYWAIT P0, [UR5], R3 ;  /* 0x00000003ff0075a7 */ /* 0x000e640008001105 */
[----:B-1----:R-:W-:Y:S05]  /*26e0*/  @!P0 BRA `(.L_x_37) ;  /* 0x0000005c00e48947 */ /* 0x002fea0003800000 */
.L_x_141:
[----:B------:R-:W-:-:S04]  /*26f0*/  UIADD3 UR6, UPT, UPT, UR6, 0x1, URZ ;  /* 0x0000000106067890 */ /* 0x000fc8000fffe0ff */
[----:B------:R-:W-:-:S04]  /*2700*/  UISETP.NE.AND UP0, UPT, UR6, 0x22, UPT ;  /* 0x000000220600788c */ /* 0x000fc8000bf05270 */
[----:B------:R-:W-:Y:S02]  /*2710*/  USEL UR7, URZ, 0x1, UP0 ;  /* 0x00000001ff077887 */ /* 0x000fe40008000000 */
[----:B------:R-:W-:-:S04]  /*2720*/  USEL UR6, UR6, URZ, UP0 ;  /* 0x000000ff06067287 */ /* 0x000fc80008000000 */
[----:B------:R-:W-:Y:S01]  /*2730*/  ULEA UR5, UR6, UR4, 0x3 ;  /* 0x0000000406057291 */ /* 0x000fe2000f8e18ff */
[----:B------:R-:W-:-:S04]  /*2740*/  LOP3.LUT R2, R15, UR7, RZ, 0x3c, !PT ;  /* 0x000000070f027c12 */ /* 0x000fc8000f8e3cff */
[----:B-1----:R-:W-:-:S04]  /*2750*/  SHF.L.U32 R3, R2, 0x1f, RZ ;  /* 0x0000001f02037819 */ /* 0x002fc800000006ff */
[----:B------:R-:W1:Y:S02]  /*2760*/  SYNCS.PHASECHK.TRANS64.TRYWAIT P0, [UR5], R3 ;  /* 0x00000003ff0075a7 */ /* 0x000e640008001105 */
[----:B-1----:R-:W-:Y:S05]  /*2770*/  @!P0 BRA `(.L_x_38) ;  /* 0x0000005c00d88947 */ /* 0x002fea0003800000 */
.L_x_143:
        /* <DEDUP_REMOVED lines=9> */
.L_x_145:
        /* <DEDUP_REMOVED lines=9> */
.L_x_147:
        /* <DEDUP_REMOVED lines=9> */
.L_x_149:
        /* <DEDUP_REMOVED lines=9> */
.L_x_151:
        /* <DEDUP_REMOVED lines=9> */
.L_x_153:
        /* <DEDUP_REMOVED lines=9> */
.L_x_155:
        /* <DEDUP_REMOVED lines=9> */
.L_x_157:
        /* <DEDUP_REMOVED lines=9> */
.L_x_159:
        /* <DEDUP_REMOVED lines=9> */
.L_x_161:
        /* <DEDUP_REMOVED lines=9> */
.L_x_163:
        /* <DEDUP_REMOVED lines=9> */
.L_x_165:
        /* <DEDUP_REMOVED lines=9> */
.L_x_167:
        /* <DEDUP_REMOVED lines=9> */
.L_x_169:
        /* <DEDUP_REMOVED lines=9> */
.L_x_171:
        /* <DEDUP_REMOVED lines=9> */
.L_x_173:
        /* <DEDUP_REMOVED lines=9> */
.L_x_175:
        /* <DEDUP_REMOVED lines=9> */
.L_x_177:
        /* <DEDUP_REMOVED lines=9> */
.L_x_179:
        /* <DEDUP_REMOVED lines=9> */
.L_x_181:
        /* <DEDUP_REMOVED lines=9> */
.L_x_183:
        /* <DEDUP_REMOVED lines=9> */
.L_x_185:
        /* <DEDUP_REMOVED lines=9> */
.L_x_187:
        /* <DEDUP_REMOVED lines=9> */
.L_x_189:
        /* <DEDUP_REMOVED lines=9> */
.L_x_191:
        /* <DEDUP_REMOVED lines=9> */
.L_x_193:
        /* <DEDUP_REMOVED lines=9> */
.L_x_195:
        /* <DEDUP_REMOVED lines=9> */
.L_x_197:
        /* <DEDUP_REMOVED lines=9> */
.L_x_199:
        /* <DEDUP_REMOVED lines=9> */
.L_x_201:
        /* <DEDUP_REMOVED lines=9> */
.L_x_203:
        /* <DEDUP_REMOVED lines=9> */
.L_x_205:
[----:B------:R-:W-:-:S04]  /*38f0*/  UIADD3 UR6, UPT, UPT, UR6, 0x1, URZ ;  /* 0x0000000106067890 */ /* 0x000fc8000fffe0ff */
[----:B------:R-:W-:-:S04]  /*3900*/  UISETP.NE.AND UP0, UPT, UR6, 0x22, UPT ;  /* 0x000000220600788c */ /* 0x000fc8000bf05270 */
[----:B------:R-:W-:Y:S02]  /*3910*/  USEL UR5, URZ, 0x1, UP0 ;  /* 0x00000001ff057887 */ /* 0x000fe40008000000 */
[----:B------:R-:W-:-:S04]  /*3920*/  USEL UR6, UR6, URZ, UP0 ;  /* 0x000000ff06067287 */ /* 0x000fc80008000000 */
[----:B------:R-:W-:Y:S01]  /*3930*/  ULEA UR6, UR6, UR4, 0x3 ;  /* 0x0000000406067291 */ /* 0x000fe2000f8e18ff */
[----:B-1----:R-:W-:-:S04]  /*3940*/  LOP3.LUT R3, R2, UR5, RZ, 0x3c, !PT ;  /* 0x0000000502037c12 */ /* 0x002fc8000f8e3cff */
[----:B------:R-:W-:Y:S01]  /*3950*/  SHF.L.U32 R3, R3, 0x1f, RZ ;  /* 0x0000001f03037819 */ /* 0x000fe200000006ff */
[----:B----4-:R-:W-:-:S07]  /*3960*/  IMAD.U32 R0, RZ, RZ, UR6 ;  /* 0x00000006ff007e24 */ /* 0x010fce000f8e00ff */
.L_x_70:
[----:B-1----:R1:W2:Y:S02]  /*3970*/  SYNCS.PHASECHK.TRANS64.TRYWAIT P0, [R0+URZ], R3 ;  /* 0x00000003000075a7 */ /* 0x0022a400080011ff */
[----:B--2---:R-:W-:Y:S05]  /*3980*/  @!P0 NANOSLEEP.SYNCS 0x989680 ;  /* 0x009896800000895d */ /* 0x004fea0003900000 */
[----:B------:R-:W2:Y:S02]  /*3990*/  @!P0 SYNCS.PHASECHK.TRANS64 P0, [R0+URZ], R3 ;  /* 0x00000003000085a7 */ /* 0x000ea400080010ff */
[----:B--2---:R-:W-:Y:S05]  /*39a0*/  @P0 EXIT ;  /* 0x000000000000094d */ /* 0x004fea0003800000 */
[----:B------:R-:W-:Y:S05]  /*39b0*/  BRA `(.L_x_70) ;  /* 0xfffffffc00ec7947 */ /* 0x000fea000383ffff */
.L_x_18:
[----:B------:R-:W-:-:S04]  /*39c0*/  UISETP.NE.AND UP1, UPT, UR37, URZ, UPT ;  /* 0x000000ff2500728c */ /* 0x000fc8000bf25270 */
[----:B------:R-:W-:-:S09]  /*39d0*/  UISETP.NE.OR UP1, UPT, UR8, 0x1, UP1 ;  /* 0x000000010800788c */ /* 0x000fd20008f25670 */
[----:B------:R-:W-:Y:S05]  /*39e0*/  BRA.U UP1, `(.L_x_71) ;  /* 0x0000000501487547 */ /* 0x000fea000b800000 */
[----:B------:R-:W-:Y:S01]  /*39f0*/  ISETP.NE.AND P2, PT, R2, RZ, PT ;  /* 0x000000ff0200720c */ /* 0x000fe20003f45270 */
[----:B------:R-:W-:Y:S01]  /*3a00*/  IMAD.MOV.U32 R12, RZ, RZ, 0x1 ;  /* 0x00000001ff0c7424 */ /* 0x000fe200078e00ff */
[----:B------:R-:W-:Y:S02]  /*3a10*/  CS2R R10, SRZ ;  /* 0x00000000000a7805 */ /* 0x000fe4000001ff00 */
[----:B------:R-:W-:Y:S01]  /*3a20*/  CS2R R8, SRZ ;  /* 0x0000000000087805 */ /* 0x000fe2000001ff00 */
[----:B------:R-:W-:Y:S01]  /*3a30*/  UMOV UR4, 0x400 ;  /* 0x0000040000047882 */ /* 0x000fe20000000000 */
[----:B------:R-:W-:Y:S01]  /*3a40*/  UMOV UR6, URZ ;  /* 0x000000ff00067c82 */ /* 0x000fe20008000000 */
[----:B------:R-:W-:-:S12]  /*3a50*/  ULEA UR37, UR37, UR4, 0x18 ;  /* 0x0000000425257291 */ /* 0x000fd8000f8ec0ff */
.L_x_75:
[----:B------:R-:W-:Y:S02]  /*3a60*/  LEA R0, R8, UR37, 0x3 ;  /* 0x0000002508007c11 */ /* 0x000fe4000f8e18ff */
[----:B------:R-:W-:-:S03]  /*3a70*/  SHF.L.U32 R5, R9, 0x1f, RZ ;  /* 0x0000001f09057819 */ /* 0x000fc600000006ff */
[----:B------:R-:W-:Y:S01]  /*3a80*/  VIADD R4, R0, 0x2c0 ;  /* 0x000002c000047836 */ /* 0x000fe20000000000 */
[----:B------:R-:W1:Y:S02]  /*3a90*/  SYNCS.PHASECHK.TRANS64.TRYWAIT P0, [R0+URZ+0x2b0], R5 ;  /* 0x0002b005000075a7 */ /* 0x000e6400080011ff */
[----:B-1----:R-:W-:Y:S05]  /*3aa0*/  @!P0 BRA `(.L_x_72) ;  /* 0x00000058000c8947 */ /* 0x002fea0003800000 */
.L_x_206:
[----:B------:R-:W-:Y:S01]  /*3ab0*/  ULEA UR5, UR6, UR37, 0x3 ;  /* 0x0000002506057291 */ /* 0x000fe2000f8e18ff */
[----:B------:R-:W-:Y:S02]  /*3ac0*/  PRMT R4, RZ, 0x654, R4 ;  /* 0x00000654ff047816 */ /* 0x000fe40000000004 */
[----:B-1----:R-:W-:Y:S01]  /*3ad0*/  SHF.L.U32 R5, R12, 0x1f, RZ ;  /* 0x0000001f0c057819 */ /* 0x002fe200000006ff */
[----:B------:R-:W-:Y:S01]  /*3ae0*/  UIADD3 UR4, UPT, UPT, UR5, 0x250, URZ ;  /* 0x0000025005047890 */ /* 0x000fe2000fffe0ff */
[----:B------:R1:W-:Y:S05]  /*3af0*/  SYNCS.ARRIVE.TRANS64.RED.A1T0 RZ, [R4+URZ], RZ ;  /* 0x000000ff04ff79a7 */ /* 0x0003ea00081004ff */
[----:B------:R-:W-:Y:S01]  /*3b00*/  IMAD.U32 R7, RZ, RZ, UR4 ;  /* 0x00000004ff077e24 */ /* 0x000fe2000f8e00ff */
[----:B------:R-:W2:Y:S04]  /*3b10*/  SYNCS.PHASECHK.TRANS64.TRYWAIT P0, [UR5+0x260], R5 ;  /* 0x00026005ff0075a7 */ /* 0x000ea80008001105 */
[----:B------:R-:W-:Y:S01]  /*3b20*/  PRMT R6, R2, 0x654, R7 ;  /* 0x0000065402067816 */ /* 0x000fe20000000007 */
[----:B-1----:R-:W-:Y:S01]  /*3b30*/  @!P2 IMAD.MOV.U32 R4, RZ, RZ, 0x10 ;  /* 0x00000010ff04a424 */ /* 0x002fe200078e00ff */
[----:B--2---:R-:W-:Y:S06]  /*3b40*/  @!P0 BRA `(.L_x_73) ;  /* 0x0000005400f88947 */ /* 0x004fec0003800000 */
.L_x_208:
[----:B------:R-:W-:Y:S01]  /*3b50*/  ULEA UR4, UR6, UR37, 0x4 ;  /* 0x0000002506047291 */ /* 0x000fe2000f8e20ff */
[----:B------:R-:W-:Y:S01]  /*3b60*/  SEL R3, R6, R3, !P2 ;  /* 0x0000000306037207 */ /* 0x000fe20005000000 */
[----:B------:R-:W-:Y:S01]  /*3b70*/  UIADD3 UR5, UPT, UPT, UR5, 0x250, URZ ;  /* 0x0000025005057890 */ /* 0x000fe2000fffe0ff */
[----:B-1----:R-:W-:Y:S01]  /*3b80*/  LEA R0, R11, UR37, 0x3 ;  /* 0x000000250b007c11 */ /* 0x002fe2000f8e18ff */
[----:B------:R-:W-:Y:S01]  /*3b90*/  UIADD3 UR4, UPT, UPT, UR4, 0x2e0, URZ ;  /* 0x000002e004047890 */ /* 0x000fe2000fffe0ff */
[----:B------:R-:W-:Y:S01]  /*3ba0*/  SHF.L.U32 R5, R10, 0x1f, RZ ;  /* 0x0000001f0a057819 */ /* 0x000fe200000006ff */
[----:B------:R1:W-:Y:S01]  /*3bb0*/  @!P2 SYNCS.ARRIVE.TRANS64.RED RZ, [R3+URZ], R4 ;  /* 0x0000000403ffa9a7 */ /* 0x0003e200080004ff */
[----:B------:R-:W-:Y:S01]  /*3bc0*/  UIADD3 UR6, UPT, UPT, UR6, 0x1, URZ ;  /* 0x0000000106067890 */ /* 0x000fe2000fffe0ff */
[----:B------:R-:W-:-:S03]  /*3bd0*/  VIADD R8, R8, 0x1 ;  /* 0x0000000108087836 */ /* 0x000fc60000000000 */
[----:B------:R-:W-:Y:S02]  /*3be0*/  UISETP.NE.AND UP0, UPT, UR6, 0x2, UPT ;  /* 0x000000020600788c */ /* 0x000fe4000bf05270 */
[----:B------:R-:W-:Y:S06]  /*3bf0*/  UGETNEXTWORKID.BROADCAST [UR4], [UR5] ;  /* 0x00000000040073ca */ /* 0x000fec0008000100 */
[----:B------:R-:W-:Y:S01]  /*3c00*/  USEL UR4, URZ, 0x1, UP0 ;  /* 0x00000001ff047887 */ /* 0x000fe20008000000 */
[----:B------:R-:W-:Y:S01]  /*3c10*/  ISETP.NE.AND P0, PT, R8, 0x2, PT ;  /* 0x000000020800780c */ /* 0x000fe20003f05270 */
[----:B------:R-:W-:Y:S01]  /*3c20*/  USEL UR6, UR6, URZ, UP0 ;  /* 0x000000ff06067287 */ /* 0x000fe20008000000 */
[----:B------:R-:W2:Y:S03]  /*3c30*/  SYNCS.PHASECHK.TRANS64.TRYWAIT P1, [R0+URZ+0x250], R5 ;  /* 0x00025005000075a7 */ /* 0x000ea600080211ff */
[----:B------:R-:W-:Y:S01]  /*3c40*/  LOP3.LUT R12, R12, UR4, RZ, 0x3c, !PT ;  /* 0x000000040c0c7c12 */ /* 0x000fe2000f8e3cff */
[----:B-12---:R-:W-:Y:S07]  /*3c50*/  @!P1 BRA `(.L_x_74) ;  /* 0x0000005400cc9947 */ /* 0x006fee0003800000 */
.L_x_209:
[C---:B------:R-:W-:Y:S01]  /*3c60*/  LEA R4, R11.reuse, UR37, 0x4 ;  /* 0x000000250b047c11 */ /* 0x040fe2000f8e20ff */
[----:B-1----:R-:W-:Y:S01]  /*3c70*/  VIADD R0, R0, 0x260 ;  /* 0x0000026000007836 */ /* 0x002fe20000000000 */
[----:B------:R-:W-:Y:S01]  /*3c80*/  SEL R8, R8, RZ, P0 ;  /* 0x000000ff08087207 */ /* 0x000fe20000000000 */
[----:B------:R-:W-:-:S03]  /*3c90*/  VIADD R11, R11, 0x1 ;  /* 0x000000010b0b7836 */ /* 0x000fc60000000000 */
[----:B------:R-:W1:Y:S01]  /*3ca0*/  LDS.128 R4, [R4+0x2e0] ;  /* 0x0002e00004047984 */ /* 0x000e620000000c00 */
[----:B------:R-:W-:Y:S02]  /*3cb0*/  PRMT R0, RZ, 0x654, R0 ;  /* 0x00000654ff007816 */ /* 0x000fe40000000000 */
[C---:B------:R-:W-:Y:S01]  /*3cc0*/  ISETP.NE.AND P1, PT, R11.reuse, 0x2, PT ;  /* 0x000000020b00780c */ /* 0x040fe20003f25270 */
[----:B------:R-:W-:Y:S01]  /*3cd0*/  @!PT LDS RZ, [RZ] ;  /* 0x00000000fffff984 */ /* 0x000fe20000000800 */
[----:B------:R-:W-:Y:S01]  /*3ce0*/  @!PT LDS RZ, [RZ] ;  /* 0x00000000fffff984 */ /* 0x000fe20000000800 */
[----:B------:R-:W-:Y:S01]  /*3cf0*/  @!PT LDS RZ, [RZ] ;  /* 0x00000000fffff984 */ /* 0x000fe20000000800 */
[----:B------:R-:W-:Y:S01]  /*3d00*/  @!PT LDS RZ, [RZ] ;  /* 0x00000000fffff984 */ /* 0x000fe20000000800 */
[----:B------:R2:W-:Y:S06]  /*3d10*/  MEMBAR.ALL.CTA ;  /* 0x0000000000007992 */ /* 0x0005ec0000008000 */
[----:B--2---:R-:W2:Y:S01]  /*3d20*/  FENCE.VIEW.ASYNC.S ;  /* 0x00000000000073c6 */ /* 0x004ea20000000000 */
[----:B------:R-:W-:Y:S01]  /*3d30*/  SEL R11, R11, RZ, P1 ;  /* 0x000000ff0b0b7207 */ /* 0x000fe20000800000 */
[----:B--2---:R2:W-:Y:S01]  /*3d40*/  SYNCS.ARRIVE.TRANS64.RED.A1T0 RZ, [R0+URZ], RZ ;  /* 0x000000ff00ff79a7 */ /* 0x0045e200081004ff */
[----:B-1----:R-:W-:-:S02]  /*3d50*/  LOP3.LUT P3, RZ, R6, 0x1, RZ, 0xc0, !PT ;  /* 0x0000000106ff7812 */ /* 0x002fc4000786c0ff */
[----:B------:R-:W-:-:S04]  /*3d60*/  SEL R5, RZ, 0x1, P1 ;  /* 0x00000001ff057807 */ /* 0x000fc80000800000 */
[----:B------:R-:W-:Y:S02]  /*3d70*/  LOP3.LUT R10, R10, R5, RZ, 0x3c, !PT ;  /* 0x000000050a0a7212 */ /* 0x000fe400078e3cff */
[----:B--2---:R-:W-:-:S04]  /*3d80*/  SEL R0, RZ, 0x1, P0 ;  /* 0x00000001ff007807 */ /* 0x004fc80000000000 */
[----:B------:R-:W-:Y:S01]  /*3d90*/  LOP3.LUT R9, R9, R0, RZ, 0x3c, !PT ;  /* 0x0000000009097212 */ /* 0x000fe200078e3cff */
[----:B------:R-:W-:Y:S06]  /*3da0*/  @P3 BRA `(.L_x_75) ;  /* 0xfffffffc002c3947 */ /* 0x000fec000383ffff */
[----:B------:R-:W-:Y:S01]  /*3db0*/  ULEA UR5, UR6, UR37, 0x3 ;  /* 0x0000002506057291 */ /* 0x000fe2000f8e18ff */
[----:B------:R-:W-:-:S08]  /*3dc0*/  SHF.L.U32 R3, R12, 0x1f, RZ ;  /* 0x0000001f0c037819 */ /* 0x000fd000000006ff */
[----:B------:R-:W1:Y:S02]  /*3dd0*/  SYNCS.PHASECHK.TRANS64 P0, [UR5+0x260], R3 ;  /* 0x00026003ff0075a7 */ /* 0x000e640008001005 */
[----:B-1----:R-:W-:Y:S05]  /*3de0*/  @P0 BRA `(.L_x_76) ;  /* 0x0000000000080947 */ /* 0x002fea0003800000 */
[----:B------:R-:W1:Y:S02]  /*3df0*/  SYNCS.PHASECHK.TRANS64.TRYWAIT P0, [UR5+0x260], R3 ;  /* 0x00026003ff0075a7 */ /* 0x000e640008001105 */
[----:B-1----:R-:W-:Y:S05]  /*3e00*/  @!P0 BRA `(.L_x_77) ;  /* 0x0000005400748947 */ /* 0x002fea0003800000 */
.L_x_76:
[----:B------:R-:W-:-:S04]  /*3e10*/  UIADD3 UR4, UPT, UPT, UR6, 0x1, URZ ;  /* 0x0000000106047890 */ /* 0x000fc8000fffe0ff */
[----:B------:R-:W-:-:S04]  /*3e20*/  UISETP.NE.AND UP0, UPT, UR4, 0x2, UPT ;  /* 0x000000020400788c */ /* 0x000fc8000bf05270 */
[----:B------:R-:W-:Y:S02]  /*3e30*/  USEL UR7, URZ, 0x1, UP0 ;  /* 0x00000001ff077887 */ /* 0x000fe40008000000 */
[----:B------:R-:W-:-:S04]  /*3e40*/  USEL UR4, UR4, URZ, UP0 ;  /* 0x000000ff04047287 */ /* 0x000fc80008000000 */
[----:B------:R-:W-:Y:S01]  /*3e50*/  ULEA UR4, UR4, UR37, 0x3 ;  /* 0x0000002504047291 */ /* 0x000fe2000f8e18ff */
[----:B-1----:R-:W-:-:S04]  /*3e60*/  LOP3.LUT R3, R12, UR7, RZ, 0x3c, !PT ;  /* 0x000000070c037c12 */ /* 0x002fc8000f8e3cff */
[----:B------:R-:W-:-:S04]  /*3e70*/  SHF.L.U32 R0, R3, 0x1f, RZ ;  /* 0x0000001f03007819 */ /* 0x000fc800000006ff */
[----:B------:R-:W1:Y:S02]  /*3e80*/  SYNCS.PHASECHK.TRANS64 P0, [UR4+0x260], R0 ;  /* 0x00026000ff0075a7 */ /* 0x000e640008001004 */
[----:B-1----:R-:W-:Y:S05]  /*3e90*/  @P0 EXIT ;  /* 0x000000000000094d */ /* 0x002fea0003800000 */
[----:B------:R-:W-:Y:S02]  /*3ea0*/  SHF.L.U32 R3, R3, 0x1f, RZ ;  /* 0x0000001f03037819 */ /* 0x000fe400000006ff */
[----:B------:R-:W-:-:S07]  /*3eb0*/  MOV R0, UR4 ;  /* 0x0000000400007c02 */ /* 0x000fce0008000f00 */
.L_x_78:
[----:B-1----:R1:W2:Y:S02]  /*3ec0*/  SYNCS.PHASECHK.TRANS64.TRYWAIT P0, [R0+URZ+0x260], R3 ;  /* 0x00026003000075a7 */ /* 0x0022a400080011ff */
[----:B--2---:R-:W-:Y:S05]  /*3ed0*/  @!P0 NANOSLEEP.SYNCS 0x989680 ;  /* 0x009896800000895d */ /* 0x004fea0003900000 */
[----:B------:R-:W2:Y:S02]  /*3ee0*/  @!P0 SYNCS.PHASECHK.TRANS64 P0, [R0+URZ+0x260], R3 ;  /* 0x00026003000085a7 */ /* 0x000ea400080010ff */
[----:B--2---:R-:W-:Y:S05]  /*3ef0*/  @P0 EXIT ;  /* 0x000000000000094d */ /* 0x004fea0003800000 */
[----:B------:R-:W-:Y:S05]  /*3f00*/  BRA `(.L_x_78) ;  /* 0xfffffffc00ec7947 */ /* 0x000fea000383ffff */
.L_x_71:
[----:B------:R-:W-:-:S09]  /*3f10*/  UISETP.NE.AND UP1, UPT, UR8, URZ, UPT ;  /* 0x000000ff0800728c */ /* 0x000fd2000bf25270 */
[----:B------:R-:W-:Y:S05]  /*3f20*/  BRA.U UP1, `(.L_x_79) ;  /* 0x0000000d01787547 */ /* 0x000fea000b800000 */
[----:B------:R-:W-:Y:S01]  /*3f30*/  UMOV UR4, 0x40 ;  /* 0x0000004000047882 */ /* 0x000fe20000000000 */
[----:B------:R-:W-:Y:S01]  /*3f40*/  NOP ;  /* 0x0000000000007918 */ /* 0x000fe20000000000 */
[----:B------:R-:W-:Y:S01]  /*3f50*/  ULEA UR4, UR37, UR4, 0x18 ;  /* 0x0000000425047291 */ /* 0x000fe2000f8ec0ff */
[----:B------:R-:W-:Y:S02]  /*3f60*/  UMOV UR5, 0x400 ;  /* 0x0000040000057882 */ /* 0x000fe40000000000 */
[----:B------:R-:W-:-:S06]  /*3f70*/  ULEA UR37, UR37, UR5, 0x18 ;  /* 0x0000000525257291 */ /* 0x000fcc000f8ec0ff */
[----:B------:R-:W1:Y:S02]  /*3f80*/  LDS.U8 R0, [UR4+0x1c] ;  /* 0x00001c04ff007984 */ /* 0x000e640008000000 */
[----:B-1----:R-:W-:-:S13]  /*3f90*/  ISETP.NE.AND P0, PT, R0, RZ, PT ;  /* 0x000000ff0000720c */ /* 0x002fda0003f05270 */
[----:B------:R-:W-:Y:S05]  /*3fa0*/  @P0 BRA `(.L_x_80) ;  /* 0x0000000000580947 */ /* 0x000fea0003800000 */
[----:B------:R-:W-:-:S13]  /*3fb0*/  ELECT P0, URZ, PT ;  /* 0x0000000000ff782f */ /* 0x000fda0003800000 */
[----:B------:R-:W-:Y:S05]  /*3fc0*/  @!P0 BRA `(.L_x_81) ;  /* 0x0000000000608947 */ /* 0x000fea0003800000 */
[----:B------:R-:W-:Y:S01]  /*3fd0*/  UMOV UR5, 0x10 ;  /* 0x0000001000057882 */ /* 0x000fe20000000000 */
[----:B------:R-:W-:Y:S01]  /*3fe0*/  HFMA2 R0, -RZ, RZ, 0, 5.9604644775390625e-08 ;  /* 0x00000001ff007431 */ /* 0x000fe200000001ff */
[----:B------:R-:W-:-:S03]  /*3ff0*/  MOV R2, 0xffff ;  /* 0x0000ffff00027802 */ /* 0x000fc60000000f00 */
[----:B------:R-:W-:Y:S04]  /*4000*/  DEPBAR.LE SB1, 0x36 ;  /* 0x00009d800000791a */ /* 0x000fe80000000000 */
[----:B------:R-:W1:Y:S02]  /*4010*/  UTCATOMSWS.FIND_AND_SET.ALIGN UP0, UR5, UR5 ;  /* 0x00000005000575e3 */ /* 0x000e640008000800 */
[----:B-1----:R-:W-:Y:S01]  /*4020*/  MOV R3, UR5 ;  /* 0x0000000500037c02 */ /* 0x002fe20008000f00 */
[----:B------:R-:W-:Y:S06]  /*4030*/  BRA.U UP0, `(.L_x_82) ;  /* 0x0000000100187547 */ /* 0x000fec000b800000 */
.L_x_83:
[----:B------:R-:W-:Y:S05]  /*4040*/  NANOSLEEP 0x64 ;  /* 0x000000640000795d */ /* 0x000fea0003800000 */
[----:B------:R-:W-:-:S05]  /*4050*/  UMOV UR5, 0x10 ;  /* 0x0000001000057882 */ /* 0x000fca0000000000 */
[----:B------:R-:W-:Y:S04]  /*4060*/  DEPBAR.LE SB1, 0x36 ;  /* 0x00009d800000791a */ /* 0x000fe80000000000 */
[----:B------:R-:W1:Y:S02]  /*4070*/  UTCATOMSWS.FIND_AND_SET.ALIGN UP0, UR5, UR5 ;  /* 0x00000005000575e3 */ /* 0x000e640008000800 */
[----:B-1----:R-:W-:Y:S01]  /*4080*/  MOV R3, UR5 ;  /* 0x0000000500037c02 */ /* 0x002fe20008000f00 */
[----:B------:R-:W-:Y:S05]  /*4090*/  BRA.U !UP0, `(.L_x_83) ;  /* 0xfffffffd08e87547 */ /* 0x000fea000b83ffff */
.L_x_82:
[-C--:B------:R-:W-:Y:S02]  /*40a0*/  SHF.L.U32 R2, R2, R3.reuse, RZ ;  /* 0x0000000302027219 */ /* 0x080fe400000006ff */
[----:B------:R-:W-:Y:S01]  /*40b0*/  SHF.L.U32 R0, R0, R3, RZ ;  /* 0x0000000300007219 */ /* 0x000fe200000006ff */
[----:B------:R-:W-:Y:S02]  /*40c0*/  IMAD.SHL.U32 R3, R3, 0x20, RZ ;  /* 0x0000002003037824 */ /* 0x000fe400078e00ff */
[----:B------:R1:W-:Y:S04]  /*40d0*/  ATOMS.OR RZ, [UR4+0x14], R2 ;  /* 0x00001402ffff798c */ /* 0x0003e8000b000004 */
[----:B------:R1:W-:Y:S04]  /*40e0*/  ATOMS.OR RZ, [UR4+0x18], R0 ;  /* 0x00001800ffff798c */ /* 0x0003e8000b000004 */
[----:B------:R1:W-:Y:S01]  /*40f0*/  STS [UR37+0x300], R3 ;  /* 0x00030003ff007988 */ /* 0x0003e20008000825 */
[----:B------:R-:W-:Y:S05]  /*4100*/  BRA `(.L_x_81) ;  /* 0x0000000000107947 */ /* 0x000fea0003800000 */
.L_x_80:
[----:B------:R-:W-:Y:S02]  /*4110*/  MOV R0, 0xffffffff ;  /* 0xffffffff00007802 */ /* 0x000fe40000000f00 */
[----:B------:R-:W-:-:S03]  /*4120*/  MOV R2, 0x4150 ;  /* 0x0000415000027802 */ /* 0x000fc60000000f00 */
[----:B------:R1:W-:Y:S04]  /*4130*/  STS [UR37+0x300], R0 ;  /* 0x00030000ff007988 */ /* 0x0003e80008000825 */
[----:B-1-3-5:R-:W-:Y:S05]  /*4140*/  CALL.REL.NOINC `($__internal_1_$__cuda_sm10x_tcgen05_guardrail_trap_phase_invalid_during_alloc) ;  /* 0x0000005800307944 */ /* 0x02afea0003c00000 */
.L_x_81:
[----:B------:R-:W-:Y:S05]  /*4150*/  WARPSYNC.ALL ;  /* 0x0000000000007948 */ /* 0x000fea0003800000 */
[----:B------:R-:W2:Y:S01]  /*4160*/  S2UR UR6, SR_CgaCtaId ;  /* 0x00000000000679c3 */ /* 0x000ea20000008800 */
[----:B------:R-:W-:Y:S01]  /*4170*/  UMOV UR4, 0x400 ;  /* 0x0000040000047882 */ /* 0x000fe20000000000 */
[----:B------:R-:W-:-:S06]  /*4180*/  NOP ;  /* 0x0000000000007918 */ /* 0x000fcc0000000000 */
[----:B------:R-:W-:Y:S06]  /*4190*/  BAR.ARV 0x6, 0xa0 ;  /* 0x0182800000007b1d */ /* 0x000fec0000002000 */
[----:B------:R-:W4:Y:S01]  /*41a0*/  LDCU UR7, c[0x0][0x38c] ;  /* 0x00007180ff0777ac */ /* 0x000f220008000800 */
[----:B------:R-:W-:Y:S01]  /*41b0*/  IMAD.MOV.U32 R11, RZ, RZ, 0x1 ;  /* 0x00000001ff0b7424 */ /* 0x000fe200078e00ff */
[----:B------:R-:W-:Y:S01]  /*41c0*/  CS2R R8, SRZ ;  /* 0x0000000000087805 */ /* 0x000fe2000001ff00 */
[----:B------:R-:W-:Y:S01]  /*41d0*/  IMAD.MOV.U32 R10, RZ, RZ, RZ ;  /* 0x000000ffff0a7224 */ /* 0x000fe200078e00ff */
[----:B------:R-:W-:Y:S01]  /*41e0*/  UMOV UR18, URZ ;  /* 0x000000ff00127c82 */ /* 0x000fe20008000000 */
[----:B------:R-:W-:Y:S01]  /*41f0*/  UMOV UR17, URZ ;  /* 0x000000ff00117c82 */ /* 0x000fe20008000000 */
[----:B------:R-:W-:Y:S01]  /*4200*/  UMOV UR20, 0x0 ;  /* 0x0000000000147882 */ /* 0x000fe20000000000 */
[----:B------:R-:W-:Y:S01]  /*4210*/  UMOV UR21, 0x4200010 ;  /* 0x0420001000157882 */ /* 0x000fe20000000000 */
[----:B--2---:R-:W-:Y:S01]  /*4220*/  ULEA UR6, UR6, UR4, 0x18 ;  /* 0x0000000406067291 */ /* 0x004fe2000f8ec0ff */
[----:B------:R-:W2:Y:S03]  /*4230*/  LDCU UR4, c[0x0][0x38c] ;  /* 0x00007180ff0477ac */ /* 0x000ea60008000800 */
[----:B------:R-:W-:-:S02]  /*4240*/  UIADD3 UR11, UPT, UPT, UR6, 0x4600, URZ ;  /* 0x00004600060b7890 */ /* 0x000fc4000fffe0ff */
[----:B----4-:R-:W-:-:S03]  /*4250*/  UIADD3 UR7, UPT, UPT, UR7, 0x1f, URZ ;  /* 0x0000001f07077890 */ /* 0x010fc6000fffe0ff */
[----:B-1----:R-:W1:Y:S01]  /*4260*/  LDS R0, [UR6+0x300] ;  /* 0x00030006ff007984 */ /* 0x002e620008000800 */
[----:B------:R-:W-:Y:S02]  /*4270*/  UIADD3 UR12, UPT, UPT, UR6, 0x15600, URZ ;  /* 0x00015600060c7890 */ /* 0x000fe4000fffe0ff */
[----:B------:R-:W-:Y:S02]  /*4280*/  USHF.R.S32.HI UR5, URZ, 0x1f, UR7 ;  /* 0x0000001fff057899 */ /* 0x000fe40008011407 */
[----:B------:R-:W-:Y:S02]  /*4290*/  USHF.R.U32.HI UR11, URZ, 0x4, UR11 ;  /* 0x00000004ff0b7899 */ /* 0x000fe4000801160b */
[----:B------:R-:W-:Y:S02]  /*42a0*/  ULEA.HI UR5, UR5, UR7, URZ, 0x5 ;  /* 0x0000000705057291 */ /* 0x000fe4000f8f28ff */
[----:B------:R-:W-:Y:S02]  /*42b0*/  USHF.R.U32.HI UR12, URZ, 0x4, UR12 ;  /* 0x00000004ff0c7899 */ /* 0x000fe4000801160c */
[----:B------:R-:W-:-:S02]  /*42c0*/  USHF.R.S32.HI UR5, URZ, 0x5, UR5 ;  /* 0x00000005ff057899 */ /* 0x000fc40008011405 */
[----:B------:R-:W-:Y:S02]  /*42d0*/  ULOP3.LUT UR11, UR11, 0x3fff, URZ, 0xc0, !UPT ;  /* 0x00003fff0b0b7892 */ /* 0x000fe4000f8ec0ff */
[----:B------:R-:W-:Y:S02]  /*42e0*/  UISETP.LT.AND UP0, UPT, UR5, 0x1, UPT ;  /* 0x000000010500788c */ /* 0x000fe4000bf01270 */
[----:B------:R-:W-:Y:S02]  /*42f0*/  ULOP3.LUT UR12, UR12, 0x3fff, URZ, 0xc0, !UPT ;  /* 0x00003fff0c0c7892 */ /* 0x000fe4000f8ec0ff */
[----:B------:R-:W-:Y:S02]  /*4300*/  USEL UR10, UR5, 0x1, !UP0 ;  /* 0x00000001050a7887 */ /* 0x000fe4000c000000 */
[----:B------:R-:W-:Y:S02]  /*4310*/  ULOP3.LUT UR11, UR11, 0x10000, URZ, 0xfc, !UPT ;  /* 0x000100000b0b7892 */ /* 0x000fe4000f8efcff */
[----:B------:R-:W-:-:S02]  /*4320*/  ULOP3.LUT UR12, UR12, 0x10000, URZ, 0xfc, !UPT ;  /* 0x000100000c0c7892 */ /* 0x000fc4000f8efcff */
[----:B------:R-:W-:Y:S02]  /*4330*/  UIADD3 UR10, UPT, UPT, -UR10, URZ, URZ ;  /* 0x000000ff0a0a7290 */ /* 0x000fe4000fffe1ff */
[----:B--2---:R-:W-:Y:S01]  /*4340*/  UISETP.GE.AND UP3, UPT, UR4, 0x1, UPT ;  /* 0x000000010400788c */ /* 0x004fe2000bf66270 */
[----:B-1----:R-:W-:-:S15]  /*4350*/  R2UR UR19, R0 ;  /* 0x00000000001372ca */ /* 0x002fde00000e0000 */
.L_x_90:
[----:B------:R-:W-:Y:S02]  /*4360*/  LEA R0, R10, UR6, 0x3 ;  /* 0x000000060a007c11 */ /* 0x000fe4000f8e18ff */
[----:B------:R-:W-:Y:S02]  /*4370*/  SHF.L.U32 R5, R9, 0x1f, RZ ;  /* 0x0000001f09057819 */ /* 0x000fe400000006ff */
[----:B------:R-:W-:Y:S01]  /*4380*/  PLOP3.LUT P0, PT, PT, PT, UP3, 0x80, 0x8 ;  /* 0x000000000008781c */ /* 0x000fe20003f0f038 */
[----:B------:R-:W-:Y:S01]  /*4390*/  VIADD R3, R0, 0x260 ;  /* 0x0000026000037836 */ /* 0x000fe20000000000 */
[----:B-1----:R-:W1:Y:S02]  /*43a0*/  SYNCS.PHASECHK.TRANS64.TRYWAIT P1, [R0+URZ+0x250], R5 ;  /* 0x00025005000075a7 */ /* 0x002e6400080211ff */
[----:B-1--4-:R-:W-:Y:S09]  /*43b0*/  @!P1 BRA `(.L_x_84) ;  /* 0x0000005000209947 */ /* 0x012ff20003800000 */
.L_x_211:
[----:B------:R-:W-:Y:S01]  /*43c0*/  LEA R4, R10, UR6, 0x4 ;  /* 0x000000060a047c11 */ /* 0x000fe2000f8e20ff */
[----:B------:R-:W-:Y:S01]  /*43d0*/  @UP3 ULEA UR4, UR17, UR6, 0x3 ;  /* 0x0000000611043291 */ /* 0x000fe2000f8e18ff */
[----:B------:R-:W-:Y:S01]  /*43e0*/  PLOP3.LUT P2, PT, PT, PT, PT, 0x80, 0x8 ;  /* 0x000000000008781c */ /* 0x000fe20003f4f070 */
[----:B------:R-:W-:Y:S01]  /*43f0*/  ULEA UR9, UR18, UR6, 0x3 ;  /* 0x0000000612097291 */ /* 0x000fe2000f8e18ff */
[----:B------:R-:W-:Y:S02]  /*4400*/  PRMT R3, RZ, 0x654, R3 ;  /* 0x00000654ff037816 */ /* 0x000fe40000000003 */
[----:B-1----:R-:W1:Y:S01]  /*4410*/  LDS.128 R4, [R4+0x2e0] ;  /* 0x0002e00004047984 */ /* 0x002e620000000c00 */
[----:B------:R-:W-:Y:S02]  /*4420*/  @P0 SHF.L.U32 R2, R8, 0x1f, RZ ;  /* 0x0000001f08020819 */ /* 0x000fe400000006ff */
[----:B------:R-:W-:Y:S01]  /*4430*/  SHF.L.U32 R0, R11, 0x1f, RZ ;  /* 0x0000001f0b007819 */ /* 0x000fe200000006ff */
[----:B------:R-:W-:Y:S01]  /*4440*/  @!PT LDS RZ, [RZ] ;  /* 0x00000000fffff984 */ /* 0x000fe20000000800 */
[----:B------:R-:W-:Y:S01]  /*4450*/  @!PT LDS RZ, [RZ] ;  /* 0x00000000fffff984 */ /* 0x000fe20000000800 */
[----:B------:R-:W-:Y:S01]  /*4460*/  @!PT LDS RZ, [RZ] ;  /* 0x00000000fffff984 */ /* 0x000fe20000000800 */
[----:B------:R-:W-:Y:S01]  /*4470*/  @!PT LDS RZ, [RZ] ;  /* 0x00000000fffff984 */ /* 0x000fe20000000800 */
[----:B------:R2:W-:Y:S06]  /*4480*/  MEMBAR.ALL.CTA ;  /* 0x0000000000007992 */ /* 0x0005ec0000008000 */
[----:B--2---:R-:W2:Y:S02]  /*4490*/  FENCE.VIEW.ASYNC.S ;  /* 0x00000000000073c6 */ /* 0x004ea40000000000 */
[----:B--2---:R2:W-:Y:S01]  /*44a0*/  SYNCS.ARRIVE.TRANS64.RED.A1T0 RZ, [R3+URZ], RZ ;  /* 0x000000ff03ff79a7 */ /* 0x0045e200081004ff */
[----:B------:R2:W4:Y:S01]  /*44b0*/  @P0 SYNCS.PHASECHK.TRANS64.TRYWAIT P2, [UR4], R2 ;  /* 0x00000002ff0005a7 */ /* 0x0005220008041104 */
[----:B-1----:R-:W-:Y:S01]  /*44c0*/  LOP3.LUT P1, RZ, R6, 0x1, RZ, 0xc0, !PT ;  /* 0x0000000106ff7812 */ /* 0x002fe2000782c0ff */
[----:B------:R-:W1:Y:S02]  /*44d0*/  SYNCS.PHASECHK.TRANS64.TRYWAIT P0, [UR9+0x290], R0 ;  /* 0x00029000ff0075a7 */ /* 0x000e640008001109 */
[----:B-12-4-:R-:W-:Y:S10]  /*44e0*/  @!P0 BRA `(.L_x_85) ;  /* 0x0000004c00e88947 */ /* 0x016ff40003800000 */
.L_x_213:
[----:B------:R-:W-:Y:S01]  /*44f0*/  IADD3 R10, PT, PT, R10, 0x1, RZ ;  /* 0x000000010a0a7810 */ /* 0x000fe20007ffe0ff */
[----:B------:R-:W-:Y:S06]  /*4500*/  BRA.U !UP3, `(.L_x_86) ;  /* 0x000000010ba07547 */ /* 0x000fec000b800000 */
[----:B------:R-:W-:Y:S02]  /*4510*/  ULEA.HI UR8, UR18, UR18, URZ, 0x1 ;  /* 0x0000001212087291 */ /* 0x000fe4000f8f08ff */
[----:B------:R-:W-:Y:S02]  /*4520*/  UPLOP3.LUT UP4, UPT, UPT, UPT, UPT, 0x40, 0x4 ;  /* 0x000000000004789c */ /* 0x000fe40003f8e870 */
[----:B------:R-:W-:Y:S02]  /*4530*/  USHF.L.U32 UR4, UR8, 0x6, URZ ;  /* 0x0000000608047899 */ /* 0x000fe400080006ff */
[----:B------:R-:W-:Y:S02]  /*4540*/  ULOP3.LUT UR8, UR8, 0xffe, URZ, 0xc0, !UPT ;  /* 0x00000ffe08087892 */ /* 0x000fe4000f8ec0ff */
[----:B------:R-:W-:Y:S02]  /*4550*/  ULOP3.LUT UR4, UR4, 0xffffff80, URZ, 0xc0, !UPT ;  /* 0xffffff8004047892 */ /* 0x000fe4000f8ec0ff */
[----:B------:R-:W-:-:S02]  /*4560*/  UIADD3 UR8, UPT, UPT, -UR8, UR18, URZ ;  /* 0x0000001208087290 */ /* 0x000fc4000fffe1ff */
[----:B------:R-:W-:Y:S01]  /*4570*/  UIADD3 UR4, UPT, UPT, UR19, UR4, URZ ;  /* 0x0000000413047290 */ /* 0x000fe2000fffe0ff */
[----:B------:R-:W-:Y:S01]  /*4580*/  UMOV UR16, UR10 ;  /* 0x0000000a00107c82 */ /* 0x000fe20008000000 */
[----:B------:R-:W-:Y:S02]  /*4590*/  UMOV UR15, UR5 ;  /* 0x00000005000f7c82 */ /* 0x000fe40008000000 */
[----:B------:R-:W-:Y:S01]  /*45a0*/  ULEA UR8, UR8, UR4, 0x14 ;  /* 0x0000000408087291 */ /* 0x000fe2000f8ea0ff */
[----:B------:R-:W-:-:S11]  /*45b0*/  UMOV UR14, UR17 ;  /* 0x00000011000e7c82 */ /* 0x000fd60008000000 */
.L_x_89:
[----:B------:R-:W-:Y:S02]  /*45c0*/  UIADD3 UR16, UPT, UPT, UR16, 0x1, URZ ;  /* 0x0000000110107890 */ /* 0x000fe4000fffe0ff */
[----:B--2---:R-:W-:Y:S02]  /*45d0*/  ULEA UR7, UR14, UR6, 0x3 ;  /* 0x000000060e077291 */ /* 0x004fe4000f8e18ff */
[----:B------:R-:W-:Y:S01]  /*45e0*/  UISETP.NE.AND UP0, UPT, UR16, URZ, UPT ;  /* 0x000000ff1000728c */ /* 0x000fe2000bf05270 */
[----:B----4-:R-:W-:Y:S10]  /*45f0*/  @P2 BRA `(.L_x_87) ;  /* 0x00000000000c2947 */ /* 0x010ff40003800000 */
[----:B-1----:R-:W-:Y:S04]  /*4600*/  SHF.L.U32 R3, R8, 0x1f, RZ ;  /* 0x0000001f08037819 */ /* 0x002fe800000006ff */
[----:B------:R-:W1:Y:S02]  /*4610*/  SYNCS.PHASECHK.TRANS64.TRYWAIT P0, [UR7], R3 ;  /* 0x00000003ff0075a7 */ /* 0x000e640008001107 */
[----:B-1----:R-:W-:Y:S05]  /*4620*/  @!P0 BRA `(.L_x_88) ;  /* 0x0000004c00b08947 */ /* 0x002fea0003800000 */
.L_x_87:
[----:B------:R-:W-:Y:S01]  /*4630*/  UISETP.NE.AND UP1, UPT, UR15, 0x1, UPT ;  /* 0x000000010f00788c */ /* 0x000fe2000bf25270 */
[----:B------:R-:W-:Y:S01]  /*4640*/  PLOP3.LUT P2, PT, PT, PT, PT, 0x80, 0x8 ;  /* 0x000000000008781c */ /* 0x000fe20003f4f070 */
[----:B------:R-:W-:Y:S02]  /*4650*/  UIADD3 UR17, UPT, UPT, UR14, 0x1, URZ ;  /* 0x000000010e117890 */ /* 0x000fe4000fffe0ff */
[----:B------:R-:W-:Y:S02]  /*4660*/  ULEA UR22, UR14, UR12, 0x8 ;  /* 0x0000000c0e167291 */ /* 0x000fe4000f8e40ff */
[----:B------:R-:W-:Y:S01]  /*4670*/  UISETP.NE.AND UP2, UPT, UR17, 0x22, UPT ;  /* 0x000000221100788c */ /* 0x000fe2000bf45270 */
[----:B------:R-:W-:Y:S01]  /*4680*/  PLOP3.LUT P0, PT, PT, PT, UP1, 0x80, 0x8 ;  /* 0x000000000008781c */ /* 0x000fe20003f0f018 */
[----:B------:R-:W-:Y:S02]  /*4690*/  ULEA UR24, UR14, UR11, 0x7 ;  /* 0x0000000b0e187291 */ /* 0x000fe4000f8e38ff */
[----:B------:R-:W-:Y:S02]  /*46a0*/  USEL UR13, URZ, 0x1, UP2 ;  /* 0x00000001ff0d7887 */ /* 0x000fe40009000000 */
[----:B------:R-:W-:Y:S02]  /*46b0*/  USEL UR17, UR17, URZ, UP2 ;  /* 0x000000ff11117287 */ /* 0x000fe40009000000 */
[----:B------:R-:W-:Y:S02]  /*46c0*/  UIADD3 UR7, UPT, UPT, UR7, 0x110, URZ ;  /* 0x0000011007077890 */ /* 0x000fe4000fffe0ff */
[----:B------:R-:W-:Y:S01]  /*46d0*/  @UP1 ULEA UR4, UR17, UR6, 0x3 ;  /* 0x0000000611041291 */ /* 0x000fe2000f8e18ff */
[----:B------:R-:W-:Y:S01]  /*46e0*/  LOP3.LUT R8, R8, UR13, RZ, 0x3c, !PT ;  /* 0x0000000d08087c12 */ /* 0x000fe2000f8e3cff */
[----:B------:R-:W-:Y:S01]  /*46f0*/  UMOV UR23, 0xc0004010 ;  /* 0xc000401000177882 */ /* 0x000fe20000000000 */
[----:B------:R-:W-:Y:S01]  /*4700*/  UMOV UR25, 0xc0004010 ;  /* 0xc000401000197882 */ /* 0x000fe20000000000 */
[----:B------:R-:W-:Y:S01]  /*4710*/  UIADD3 UR15, UPT, UPT, UR15, -0x1, URZ ;  /* 0xffffffff0f0f7890 */ /* 0x000fe2000fffe0ff */
[----:B-1----:R-:W-:Y:S01]  /*4720*/  @P0 SHF.L.U32 R0, R8, 0x1f, RZ ;  /* 0x0000001f08000819 */ /* 0x002fe200000006ff */
[----:B------:R-:W-:Y:S03]  /*4730*/  UMOV UR14, UR17 ;  /* 0x00000011000e7c82 */ /* 0x000fe60008000000 */
[----:B------:R2:W4:Y:S01]  /*4740*/  @P0 SYNCS.PHASECHK.TRANS64.TRYWAIT P2, [UR4], R0 ;  /* 0x00000000ff0005a7 */ /* 0x0005220008041104 */
[----:B------:R2:W-:Y:S01]  /*4750*/  UTCQMMA gdesc[UR24], gdesc[UR22], tmem[UR8], tmem[UR20], idesc[UR21], UP4 ;  /* 0x00ff1416180075ea */ /* 0x0005e2000a000308 */
[----:B------:R-:W-:Y:S01]  /*4760*/  UPLOP3.LUT UP4, UPT, UPT, UPT, UPT, 0x80, 0x8 ;  /* 0x000000000008789c */ /* 0x000fe20003f8f070 */
[----:B------:R2:W-:Y:S01]  /*4770*/  UTCBAR [UR7], URZ ;  /* 0x000000ff070073e9 */ /* 0x0005e200080000ff */
[----:B------:R-:W-:Y:S09]  /*4780*/  BRA.U UP0, `(.L_x_89) ;  /* 0xfffffffd008c7547 */ /* 0x000ff2000b83ffff */
.L_x_86:
[----:B------:R-:W-:Y:S01]  /*4790*/  UIADD3 UR18, UPT, UPT, UR18, 0x1, URZ ;  /* 0x0000000112127890 */ /* 0x000fe2000fffe0ff */
[C---:B------:R-:W-:Y:S01]  /*47a0*/  ISETP.NE.AND P0, PT, R10.reuse, 0x2, PT ;  /* 0x000000020a00780c */ /* 0x040fe20003f05270 */
[----:B------:R-:W-:Y:S02]  /*47b0*/  UIADD3 UR9, UPT, UPT, UR9, 0x270, URZ ;  /* 0x0000027009097890 */ /* 0x000fe4000fffe0ff */
[----:B------:R-:W-:Y:S01]  /*47c0*/  UISETP.NE.AND UP0, UPT, UR18, 0x4, UPT ;  /* 0x000000041200788c */ /* 0x000fe2000bf05270 */
[----:B-12---:R-:W-:Y:S02]  /*47d0*/  SEL R0, RZ, 0x1, P0 ;  /* 0x00000001ff007807 */ /* 0x006fe40000000000 */
[----:B------:R-:W-:Y:S01]  /*47e0*/  SEL R10, R10, RZ, P0 ;  /* 0x000000ff0a0a7207 */ /* 0x000fe20000000000 */
[----:B------:R-:W-:Y:S01]  /*47f0*/  USEL UR4, URZ, 0x1, UP0 ;  /* 0x00000001ff047887 */ /* 0x000fe20008000000 */
[----:B------:R-:W-:Y:S01]  /*4800*/  LOP3.LUT R9, R9, R0, RZ, 0x3c, !PT ;  /* 0x0000000009097212 */ /* 0x000fe200078e3cff */
[----:B------:R-:W-:Y:S01]  /*4810*/  USEL UR18, UR18, URZ, UP0 ;  /* 0x000000ff12127287 */ /* 0x000fe20008000000 */
[----:B------:R1:W-:Y:S03]  /*4820*/  UTCBAR [UR9], URZ ;  /* 0x000000ff090073e9 */ /* 0x0003e600080000ff */
[----:B------:R-:W-:Y:S01]  /*4830*/  LOP3.LUT R11, R11, UR4, RZ, 0x3c, !PT ;  /* 0x000000040b0b7c12 */ /* 0x000fe2000f8e3cff */
[----:B------:R-:W-:Y:S07]  /*4840*/  @P1 BRA `(.L_x_90) ;  /* 0xfffffff800c41947 */ /* 0x000fee000383ffff */
[----:B------:R-:W2:Y:S01]  /*4850*/  S2UR UR4, SR_CgaCtaId ;  /* 0x00000000000479c3 */ /* 0x000ea20000008800 */
[----:B------:R-:W-:Y:S01]  /*4860*/  ELECT P0, URZ, PT ;  /* 0x0000000000ff782f */ /* 0x000fe20003800000 */
[----:B------:R-:W-:Y:S01]  /*4870*/  IMAD.MOV.U32 R0, RZ, RZ, 0x1 ;  /* 0x00000001ff007424 */ /* 0x000fe200078e00ff */
[----:B------:R-:W-:Y:S01]  /*4880*/  UIADD3 UR6, UPT, UPT, UR6, 0x290, URZ ;  /* 0x0000029006067890 */ /* 0x000fe2000fffe0ff */
[----:B------:R-:W-:Y:S01]  /*4890*/  SHF.L.U32 R3, R11, 0x1f, RZ ;  /* 0x0000001f0b037819 */ /* 0x000fe200000006ff */
[----:B------:R-:W-:-:S03]  /*48a0*/  UMOV UR5, 0x40 ;  /* 0x0000004000057882 */ /* 0x000fc60000000000 */
[----:B------:R-:W-:Y:S01]  /*48b0*/  UVIRTCOUNT.DEALLOC.SMPOOL 0x80 ;  /* 0x000000800000784c */ /* 0x000fe20000000000 */
[----:B--2---:R-:W-:Y:S02]  /*48c0*/  ULEA UR4, UR4, UR5, 0x18 ;  /* 0x0000000504047291 */ /* 0x004fe4000f8ec0ff */
[----:B------:R-:W-:-:S07]  /*48d0*/  ULEA UR5, UR18, UR6, 0x3 ;  /* 0x0000000612057291 */ /* 0x000fce000f8e18ff */
[----:B------:R2:W-:Y:S02]  /*48e0*/  @P0 STS.U8 [UR4+0x1c], R0 ;  /* 0x00001c00ff000988 */ /* 0x0005e40008000004 */
[----:B------:R-:W3:Y:S02]  /*48f0*/  SYNCS.PHASECHK.TRANS64.TRYWAIT P0, [UR5], R3 ;  /* 0x00000003ff0075a7 */ /* 0x000ee40008001105 */
[----:B--23--:R-:W-:Y:S05]  /*4900*/  @!P0 BRA `(.L_x_91) ;  /* 0x0000004c00108947 */ /* 0x00cfea0003800000 */
.L_x_216:
[----:B------:R-:W-:-:S04]  /*4910*/  UIADD3 UR7, UPT, UPT, UR18, 0x1, URZ ;  /* 0x0000000112077890 */ /* 0x000fc8000fffe0ff */
[----:B------:R-:W-:-:S04]  /*4920*/  UISETP.NE.AND UP0, UPT, UR7, 0x4, UPT ;  /* 0x000000040700788c */ /* 0x000fc8000bf05270 */
[----:B------:R-:W-:Y:S02]  /*4930*/  USEL UR8, URZ, 0x1, UP0 ;  /* 0x00000001ff087887 */ /* 0x000fe40008000000 */
[----:B------:R-:W-:-:S04]  /*4940*/  USEL UR7, UR7, URZ, UP0 ;  /* 0x000000ff07077287 */ /* 0x000fc80008000000 */
[----:B------:R-:W-:Y:S01]  /*4950*/  ULEA UR5, UR7, UR6, 0x3 ;  /* 0x0000000607057291 */ /* 0x000fe2000f8e18ff */
[----:B------:R-:W-:-:S04]  /*4960*/  LOP3.LUT R2, R11, UR8, RZ, 0x3c, !PT ;  /* 0x000000080b027c12 */ /* 0x000fc8000f8e3cff */
[----:B--2---:R-:W-:-:S04]  /*4970*/  SHF.L.U32 R3, R2, 0x1f, RZ ;  /* 0x0000001f02037819 */ /* 0x004fc800000006ff */
[----:B------:R-:W2:Y:S02]  /*4980*/  SYNCS.PHASECHK.TRANS64.TRYWAIT P0, [UR5], R3 ;  /* 0x00000003ff0075a7 */ /* 0x000ea40008001105 */
[----:B--2---:R-:W-:Y:S05]  /*4990*/  @!P0 BRA `(.L_x_92) ;  /* 0x0000004c00048947 */ /* 0x004fea0003800000 */
.L_x_218:
        /* <DEDUP_REMOVED lines=9> */
.L_x_220:
[----:B------:R-:W-:-:S04]  /*4a30*/  UIADD3 UR7, UPT, UPT, UR7, 0x1, URZ ;  /* 0x0000000107077890 */ /* 0x000fc8000fffe0ff */
[----:B------:R-:W-:-:S04]  /*4a40*/  UISETP.NE.AND UP0, UPT, UR7, 0x4, UPT ;  /* 0x000000040700788c */ /* 0x000fc8000bf05270 */
[----:B------:R-:W-:Y:S02]  /*4a50*/  USEL UR5, URZ, 0x1, UP0 ;  /* 0x00000001ff057887 */ /* 0x000fe40008000000 */
[----:B------:R-:W-:-:S04]  /*4a60*/  USEL UR7, UR7, URZ, UP0 ;  /* 0x000000ff07077287 */ /* 0x000fc80008000000 */
[----:B------:R-:W-:Y:S01]  /*4a70*/  ULEA UR7, UR7, UR6, 0x3 ;  /* 0x0000000607077291 */ /* 0x000fe2000f8e18ff */
[----:B--2---:R-:W-:-:S04]  /*4a80*/  LOP3.LUT R3, R2, UR5, RZ, 0x3c, !PT ;  /* 0x0000000502037c12 */ /* 0x004fc8000f8e3cff */
[----:B------:R-:W-:-:S04]  /*4a90*/  SHF.L.U32 R3, R3, 0x1f, RZ ;  /* 0x0000001f03037819 */ /* 0x000fc800000006ff */
[----:B------:R-:W2:Y:S02]  /*4aa0*/  SYNCS.PHASECHK.TRANS64.TRYWAIT P0, [UR7], R3 ;  /* 0x00000003ff0075a7 */ /* 0x000ea40008001107 */
[----:B--2---:R-:W-:Y:S05]  /*4ab0*/  @!P0 BRA `(.L_x_94) ;  /* 0x0000004800ec8947 */ /* 0x004fea0003800000 */
.L_x_222:
[----:B------:R-:W-:Y:S01]  /*4ac0*/  NOP ;  /* 0x0000000000007918 */ /* 0x000fe20000000000 */
[----:B--2---:R-:W2:Y:S01]  /*4ad0*/  LDS R0, [UR4+0x14] ;  /* 0x00001404ff007984 */ /* 0x004ea20008000800 */
[----:B------:R-:W-:Y:S01]  /*4ae0*/  ULOP3.LUT UR6, UR19, 0xffff, URZ, 0xc0, !UPT ;  /* 0x0000ffff13067892 */ /* 0x000fe2000f8ec0ff */
[----:B------:R-:W-:Y:S01]  /*4af0*/  UMOV UR8, 0xffff ;  /* 0x0000ffff00087882 */ /* 0x000fe20000000000 */
[----:B------:R-:W-:Y:S02]  /*4b00*/  UMOV UR5, 0x1 ;  /* 0x0000000100057882 */ /* 0x000fe40000000000 */
[----:B------:R-:W-:-:S04]  /*4b10*/  USHF.R.U32.HI UR6, URZ, 0x5, UR6 ;  /* 0x00000005ff067899 */ /* 0x000fc80008011606 */
[----:B------:R-:W-:Y:S02]  /*4b20*/  USHF.L.U32 UR8, UR8, UR6, URZ ;  /* 0x0000000608087299 */ /* 0x000fe400080006ff */
[----:B------:R-:W-:-:S04]  /*4b30*/  USHF.L.U32 UR5, UR5, UR6, URZ ;  /* 0x0000000605057299 */ /* 0x000fc800080006ff */
[----:B--2---:R-:W-:-:S04]  /*4b40*/  LOP3.LUT R0, R0, UR8, RZ, 0xc0, !PT ;  /* 0x0000000800007c12 */ /* 0x004fc8000f8ec0ff */
[----:B------:R-:W-:-:S13]  /*4b50*/  ISETP.NE.AND P0, PT, R0, UR8, PT ;  /* 0x0000000800007c0c */ /* 0x000fda000bf05270 */
[----:B------:R-:W-:Y:S05]  /*4b60*/  @P0 BRA `(.L_x_95) ;  /* 0x0000000000580947 */ /* 0x000fea0003800000 */
[----:B------:R-:W2:Y:S02]  /*4b70*/  LDS R0, [UR4+0x18] ;  /* 0x00001804ff007984 */ /* 0x000ea40008000800 */
[----:B--2---:R-:W-:-:S04]  /*4b80*/  LOP3.LUT R0, R0, UR5, RZ, 0xc0, !PT ;  /* 0x0000000500007c12 */ /* 0x004fc8000f8ec0ff */
[----:B------:R-:W-:-:S13]  /*4b90*/  ISETP.NE.AND P0, PT, R0, UR5, PT ;  /* 0x0000000500007c0c */ /* 0x000fda000bf05270 */
[----:B------:R-:W-:Y:S05]  /*4ba0*/  @P0 BRA `(.L_x_96) ;  /* 0x00000000003c0947 */ /* 0x000fea0003800000 */
[----:B------:R-:W2:Y:S01]  /*4bb0*/  S2R R2, SR_LANEID ;  /* 0x0000000000027919 */ /* 0x000ea20000000000 */
[----:B------:R-:W-:Y:S01]  /*4bc0*/  ULOP3.LUT UR8, URZ, UR8, URZ, 0x33, !UPT ;  /* 0x00000008ff087292 */ /* 0x000fe2000f8e33ff */
[----:B------:R-:W-:Y:S01]  /*4bd0*/  LOP3.LUT R4, RZ, UR5, RZ, 0x33, !PT ;  /* 0x00000005ff047c12 */ /* 0x000fe2000f8e33ff */
[----:B------:R-:W-:Y:S02]  /*4be0*/  VOTEU.ANY UR7, UPT, PT ;  /* 0x0000000000077886 */ /* 0x000fe400038e0100 */
[----:B------:R-:W-:Y:S01]  /*4bf0*/  UFLO.U32 UR7, UR7 ;  /* 0x00000007000772bd */ /* 0x000fe200080e0000 */
[----:B------:R-:W3:Y:S01]  /*4c00*/  REDUX UR5, R4 ;  /* 0x00000000040573c4 */ /* 0x000ee20000000000 */
[----:B------:R-:W-:-:S06]  /*4c10*/  IMAD.U32 R0, RZ, RZ, UR8 ;  /* 0x00000008ff007e24 */ /* 0x000fcc000f8e00ff */
[----:B------:R1:W-:Y:S01]  /*4c20*/  UTCATOMSWS.AND URZ, UR8 ;  /* 0x0000000800ff79e3 */ /* 0x0003e20008000000 */
[----:B------:R-:W4:Y:S01]  /*4c30*/  REDUX UR6, R0 ;  /* 0x00000000000673c4 */ /* 0x000f220000000000 */
[----:B--2---:R-:W-:Y:S01]  /*4c40*/  ISETP.EQ.U32.AND P0, PT, R2, UR7, PT ;  /* 0x0000000702007c0c */ /* 0x004fe2000bf02070 */
[----:B---3--:R-:W-:Y:S01]  /*4c50*/  IMAD.U32 R2, RZ, RZ, UR5 ;  /* 0x00000005ff027e24 */ /* 0x008fe2000f8e00ff */
[----:B----4-:R-:W-:-:S11]  /*4c60*/  MOV R3, UR6 ;  /* 0x0000000600037c02 */ /* 0x010fd60008000f00 */
[----:B------:R1:W-:Y:S04]  /*4c70*/  @P0 ATOMS.AND RZ, [UR4+0x14], R3 ;  /* 0x00001403ffff098c */ /* 0x0003e8000a800004 */
[----:B------:R1:W-:Y:S01]  /*4c80*/  @P0 ATOMS.AND RZ, [UR4+0x18], R2 ;  /* 0x00001802ffff098c */ /* 0x0003e2000a800004 */
[----:B------:R-:W-:Y:S05]  /*4c90*/  BRA `(.L_x_97) ;  /* 0x0000000000147947 */ /* 0x000fea0003800000 */
.L_x_96:
[----:B------:R-:W-:Y:S02]  /*4ca0*/  MOV R2, 0x4cc0 ;  /* 0x00004cc000027802 */ /* 0x000fe40000000f00 */
[----:B-1--45:R-:W-:Y:S05]  /*4cb0*/  CALL.REL.NOINC `($__internal_0_$__cuda_sm10x_tcgen05_guardrail_trap_col_being_dealloced_not_returned_by_alloc) ;  /* 0x0000004c00487944 */ /* 0x032fea0003c00000 */
[----:B------:R-:W-:Y:S05]  /*4cc0*/  BRA `(.L_x_97) ;  /* 0x0000000000087947 */ /* 0x000fea0003800000 */
.L_x_95:
[----:B------:R-:W-:Y:S02]  /*4cd0*/  MOV R2, 0x4cf0 ;  /* 0x00004cf000027802 */ /* 0x000fe40000000f00 */
[----:B-1--45:R-:W-:Y:S05]  /*4ce0*/  CALL.REL.NOINC `($__internal_2_$__cuda_sm10x_tcgen05_guardrail_trap_unallocated_columns_being_dealloced) ;  /* 0x0000004c00547944 */ /* 0x032fea0003c00000 */
.L_x_97:
[----:B------:R-:W-:Y:S01]  /*4cf0*/  NOP ;  /* 0x0000000000007918 */ /* 0x000fe20000000000 */
[----:B-1----:R-:W-:Y:S05]  /*4d00*/  EXIT ;  /* 0x000000000000794d */ /* 0x002fea0003800000 */
.L_x_79:
[----:B------:R-:W-:-:S09]  /*4d10*/  UISETP.NE.OR UP2, UPT, UR8, 0x3, !UP2 ;  /* 0x000000030800788c */ /* 0x000fd2000d745670 */
[----:B------:R-:W-:Y:S05]  /*4d20*/  BRA.U UP2, `(.L_x_98) ;  /* 0x0000000d02407547 */ /* 0x000fea000b800000 */
[----:B------:R-:W1:Y:S01]  /*4d30*/  LDC R0, c[0x0][0xb30] ;  /* 0x0002cc00ff007b82 */ /* 0x000e620000000800 */
[----:B------:R-:W2:Y:S01]  /*4d40*/  LDCU.64 UR8, c[0x0][0x888] ;  /* 0x00011100ff0877ac */ /* 0x000ea20008000a00 */
[----:B------:R-:W-:Y:S02]  /*4d50*/  HFMA2 R29, -RZ, RZ, 0, 0 ;  /* 0x00000000ff1d7431 */ /* 0x000fe400000001ff */
[----:B------:R-:W-:Y:S01]  /*4d60*/  IMAD.MOV.U32 R31, RZ, RZ, 0x1 ;  /* 0x00000001ff1f7424 */ /* 0x000fe200078e00ff */
[----:B------:R-:W-:Y:S01]  /*4d70*/  MOV R23, 0x1000 ;  /* 0x0000100000177802 */ /* 0x000fe20000000f00 */
[----:B------:R-:W4:Y:S01]  /*4d80*/  LDCU.64 UR4, c[0x0][0x890] ;  /* 0x00011200ff0477ac */ /* 0x000f220008000a00 */
[----:B------:R-:W-:Y:S01]  /*4d90*/  IMAD.MOV.U32 R30, RZ, RZ, RZ ;  /* 0x000000ffff1e7224 */ /* 0x000fe200078e00ff */
[----:B------:R-:W3:Y:S01]  /*4da0*/  LDC R19, c[0x0][0x370] ;  /* 0x0000dc00ff137b82 */ /* 0x000ee20000000800 */
[----:B------:R-:W-:Y:S01]  /*4db0*/  UMOV UR7, 0x400 ;  /* 0x0000040000077882 */ /* 0x000fe20000000000 */
[----:B------:R-:W-:-:S02]  /*4dc0*/  UPLOP3.LUT UP1, UPT, UPT, UPT, UPT, 0x40, 0x4 ;  /* 0x000000000004789c */ /* 0x000fc40003f2e870 */
[----:B------:R-:W-:-:S04]  /*4dd0*/  ULEA UR7, UR37, UR7, 0x18 ;  /* 0x0000000725077291 */ /* 0x000fc8000f8ec0ff */
[----:B------:R-:W3:Y:S01]  /*4de0*/  LDC R2, c[0x0][0xb0c] ;  /* 0x0002c300ff027b82 */ /* 0x000ee20000000800 */
[----:B------:R-:W-:Y:S02]  /*4df0*/  UIADD3 UR13, UPT, UPT, UR7, 0x228, URZ ;  /* 0x00000228070d7890 */ /* 0x000fe4000fffe0ff */
[----:B--2---:R-:W-:Y:S02]  /*4e00*/  UISETP.NE.U32.AND UP2, UPT, UR8, URZ, UPT ;  /* 0x000000ff0800728c */ /* 0x004fe4000bf45070 */
[----:B------:R-:W-:Y:S02]  /*4e10*/  UIADD3 UR17, UPT, UPT, UR7, 0x220, URZ ;  /* 0x0000022007117890 */ /* 0x000fe4000fffe0ff */
[----:B----4-:R-:W-:Y:S01]  /*4e20*/  UISETP.NE.U32.AND UP3, UPT, UR4, URZ, UPT ;  /* 0x000000ff0400728c */ /* 0x010fe2000bf65070 */
[----:B------:R-:W2:Y:S01]  /*4e30*/  LDC R18, c[0x0][0xb20] ;  /* 0x0002c800ff127b82 */ /* 0x000ea20000000800 */
[----:B-1----:R-:W-:Y:S01]  /*4e40*/  ISETP.NE.AND P1, PT, R0, 0x1, PT ;  /* 0x000000010000780c */ /* 0x002fe20003f25270 */
[----:B------:R-:W-:-:S02]  /*4e50*/  UISETP.NE.AND.EX UP2, UPT, UR9, URZ, UPT, UP2 ;  /* 0x000000ff0900728c */ /* 0x000fc4000bf45320 */
[----:B------:R-:W-:Y:S02]  /*4e60*/  UPRMT UR13, UR37, 0x654, UR13 ;  /* 0x00000654250d7896 */ /* 0x000fe4000800000d */
[----:B------:R-:W-:Y:S02]  /*4e70*/  UISETP.NE.AND.EX UP3, UPT, UR5, URZ, UPT, UP3 ;  /* 0x000000ff0500728c */ /* 0x000fe4000bf65330 */
[----:B------:R-:W1:Y:S08]  /*4e80*/  LDC.64 R32, c[0x0][0x348] ;  /* 0x0000d200ff207b82 */ /* 0x000e700000000a00 */
[----:B------:R-:W4:Y:S08]  /*4e90*/  LDC.64 R16, c[0x0][0xb10] ;  /* 0x0002c400ff107b82 */ /* 0x000f300000000a00 */
[----:B------:R-:W1:Y:S08]  /*4ea0*/  LDC.64 R6, c[0x0][0xb18] ;  /* 0x0002c600ff067b82 */ /* 0x000e700000000a00 */
[----:B------:R-:W1:Y:S08]  /*4eb0*/  LDC.64 R4, c[0x0][0xb28] ;  /* 0x0002ca00ff047b82 */ /* 0x000e700000000a00 */
[----:B--23--:R-:W1:Y:S02]  /*4ec0*/  LDC R22, c[0x0][0x374] ;  /* 0x0000dd00ff167b82 */ /* 0x00ce640000000800 */
.L_x_107:
[C---:B------:R-:W-:Y:S02]  /*4ed0*/  LEA R0, R30.reuse, UR7, 0x3 ;  /* 0x000000071e007c11 */ /* 0x040fe4000f8e18ff */
[----:B------:R-:W-:Y:S02]  /*4ee0*/  SHF.L.U32 R3, R29, 0x1f, RZ ;  /* 0x0000001f1d037819 */ /* 0x000fe400000006ff */
[----:B------:R-:W-:Y:S02]  /*4ef0*/  LEA R24, R30, UR7, 0x4 ;  /* 0x000000071e187c11 */ /* 0x000fe4000f8e20ff */
[----:B--2---:R-:W2:Y:S02]  /*4f00*/  SYNCS.PHASECHK.TRANS64.TRYWAIT P0, [R0+URZ+0x250], R3 ;  /* 0x00025003000075a7 */ /* 0x004ea400080011ff */
[----:B--2---:R-:W-:Y:S05]  /*4f10*/  @!P0 BRA `(.L_x_99) ;  /* 0x0000004400ec8947 */ /* 0x004fea0003800000 */
.L_x_223:
[----:B------:R-:W-:Y:S01]  /*4f20*/  ISETP.GE.AND P0, PT, R40, 0x1, PT ;  /* 0x000000012800780c */ /* 0x000fe20003f06270 */
[----:B------:R-:W3:Y:S01]  /*4f30*/  LDS.128 R24, [R24+0x2e0] ;  /* 0x0002e00018187984 */ /* 0x000ee20000000c00 */
[----:B--2---:R-:W-:Y:S01]  /*4f40*/  VIADD R0, R0, 0x260 ;  /* 0x0000026000007836 */ /* 0x004fe20000000000 */
[----:B------:R-:W-:Y:S01]  /*4f50*/  @!PT LDS RZ, [RZ] ;  /* 0x00000000fffff984 */ /* 0x000fe20000000800 */
[----:B------:R-:W-:Y:S01]  /*4f60*/  @!PT LDS RZ, [RZ] ;  /* 0x00000000fffff984 */ /* 0x000fe20000000800 */
[----:B------:R-:W-:Y:S01]  /*4f70*/  @!PT LDS RZ, [RZ] ;  /* 0x00000000fffff984 */ /* 0x000fe20000000800 */
[----:B------:R-:W-:Y:S01]  /*4f80*/  @!PT LDS RZ, [RZ] ;  /* 0x00000000fffff984 */ /* 0x000fe20000000800 */
[----:B------:R2:W-:Y:S06]  /*4f90*/  MEMBAR.ALL.CTA ;  /* 0x0000000000007992 */ /* 0x0005ec0000008000 */
[----:B--2---:R-:W2:Y:S01]  /*4fa0*/  FENCE.VIEW.ASYNC.S ;  /* 0x00000000000073c6 */ /* 0x004ea20000000000 */
[----:B------:R-:W-:Y:S04]  /*4fb0*/  PRMT R0, RZ, 0x654, R0 ;  /* 0x00000654ff007816 */ /* 0x000fe80000000000 */
[----:B--2---:R2:W-:Y:S01]  /*4fc0*/  SYNCS.ARRIVE.TRANS64.RED.A1T0 RZ, [R0+URZ], RZ ;  /* 0x000000ff00ff79a7 */ /* 0x0045e200081004ff */
[----:B---3--:R-:W-:Y:S11]  /*4fd0*/  LOP3.LUT P3, RZ, R26, 0x1, RZ, 0xc0, !PT ;  /* 0x000000011aff7812 */ /* 0x008ff6000786c0ff */
[----:B------:R-:W-:Y:S02]  /*4fe0*/  @!UPT UIADD3 URZ, UPT, UPT, URZ, URZ, URZ ;  /* 0x000000fffffff290 */ /* 0x000fe4000fffe0ff */
[----:B------:R-:W-:Y:S02]  /*4ff0*/  @P3 MOV R13, R24 ;  /* 0x00000018000d3202 */ /* 0x000fe40000000f00 */
[----:B------:R-:W-:Y:S01]  /*5000*/  @P3 LOP3.LUT R8, R25, 0xffff, RZ, 0xc0, !PT ;  /* 0x0000ffff19083812 */ /* 0x000fe200078ec0ff */
[----:B--2---:R-:W-:Y:S06]  /*5010*/  @!P0 BRA `(.L_x_100) ;  /* 0x0000000000a48947 */ /* 0x004fec0003800000 */
[----:B-1----:R-:W-:Y:S01]  /*5020*/  IMAD.HI.U32 R35, R22, R7, RZ ;  /* 0x0000000716237227 */ /* 0x002fe200078e00ff */
[----:B------:R-:W-:Y:S02]  /*5030*/  ISETP.NE.AND P0, PT, R6, 0x1, PT ;  /* 0x000000010600780c */ /* 0x000fe40003f05270 */
[----:B------:R-:W-:Y:S01]  /*5040*/  ISETP.NE.AND P2, PT, R40, 0x1, PT ;  /* 0x000000012800780c */ /* 0x000fe20003f45270 */
[----:B----4-:R-:W-:Y:S01]  /*5050*/  IMAD.HI.U32 R34, R19, R16, RZ ;  /* 0x0000001013227227 */ /* 0x010fe200078e00ff */
[----:B------:R-:W-:Y:S02]  /*5060*/  SHF.R.U32.HI R35, RZ, R18, R35 ;  /* 0x00000012ff237219 */ /* 0x000fe40000011623 */
[----:B------:R-:W-:Y:S01]  /*5070*/  ISETP.NE.AND P4, PT, R2, 0x1, PT ;  /* 0x000000010200780c */ /* 0x000fe20003f85270 */
[----:B------:R-:W-:Y:S01]  /*5080*/  IMAD.HI.U32 R36, R13, R16, RZ ;  /* 0x000000100d247227 */ /* 0x000fe200078e00ff */
[----:B------:R-:W-:Y:S02]  /*5090*/  SHF.R.U32.HI R34, RZ, R17, R34 ;  /* 0x00000011ff227219 */ /* 0x000fe40000011622 */
[----:B------:R-:W-:Y:S01]  /*50a0*/  SEL R3, R22, R35, !P0 ;  /* 0x0000002316037207 */ /* 0x000fe20004000000 */
[C---:B------:R-:W-:Y:S01]  /*50b0*/  IMAD.HI.U32 R35, R8.reuse, R7, RZ ;  /* 0x0000000708237227 */ /* 0x040fe200078e00ff */
[----:B------:R-:W-:Y:S02]  /*50c0*/  SEL R11, R19, R34, !P4 ;  /* 0x00000022130b7207 */ /* 0x000fe40006000000 */
[----:B------:R-:W-:Y:S01]  /*50d0*/  SHF.R.U32.HI R36, RZ, R17, R36 ;  /* 0x00000011ff247219 */ /* 0x000fe20000011624 */
[----:B------:R-:W-:Y:S01]  /*50e0*/  IMAD.HI.U32 R38, R3, R4, RZ ;  /* 0x0000000403267227 */ /* 0x000fe200078e00ff */
[----:B------:R-:W-:Y:S03]  /*50f0*/  SHF.R.U32.HI R35, RZ, R18, R35 ;  /* 0x00000012ff237219 */ /* 0x000fe60000011623 */
[----:B------:R-:W-:Y:S01]  /*5100*/  IMAD.HI.U32 R34, R11, R4, RZ ;  /* 0x000000040b227227 */ /* 0x000fe200078e00ff */
[----:B------:R-:W-:Y:S02]  /*5110*/  @P2 SHF.R.U32.HI R3, RZ, R5, R38 ;  /* 0x00000005ff032219 */ /* 0x000fe40000011626 */
[----:B------:R-:W-:Y:S02]  /*5120*/  SEL R9, R8, R35, !P0 ;  /* 0x0000002308097207 */ /* 0x000fe40004000000 */
[----:B------:R-:W-:Y:S01]  /*5130*/  @P2 SHF.R.U32.HI R11, RZ, R5, R34 ;  /* 0x00000005ff0b2219 */ /* 0x000fe20000011622 */
[C---:B------:R-:W-:Y:S01]  /*5140*/  IMAD R10, R40.reuse, R3, RZ ;  /* 0x00000003280a7224 */ /* 0x040fe200078e02ff */
[----:B------:R-:W-:Y:S01]  /*5150*/  SEL R3, R13, R36, !P4 ;  /* 0x000000240d037207 */ /* 0x000fe20006000000 */
[C---:B------:R-:W-:Y:S03]  /*5160*/  IMAD.HI.U32 R14, R9.reuse, R4, RZ ;  /* 0x00000004090e7227 */ /* 0x040fe600078e00ff */
[----:B------:R-:W-:Y:S01]  /*5170*/  ISETP.GE.AND P0, PT, R9, R10, PT ;  /* 0x0000000a0900720c */ /* 0x000fe20003f06270 */
[C---:B------:R-:W-:Y:S01]  /*5180*/  IMAD R12, R40.reuse, R11, RZ ;  /* 0x0000000b280c7224 */ /* 0x040fe200078e02ff */
[-C--:B------:R-:W-:Y:S04]  /*5190*/  SHF.R.U32.HI R14, RZ, R5.reuse, R14 ;  /* 0x00000005ff0e7219 */ /* 0x080fe8000001160e */
[----:B------:R-:W-:Y:S02]  /*51a0*/  ISETP.GE.OR P0, PT, R3, R12, P0 ;  /* 0x0000000c0300720c */ /* 0x000fe40000706670 */
[----:B------:R-:W-:Y:S05]  /*51b0*/  SEL R15, R9, R14, !P2 ;  /* 0x0000000e090f7207 */ /* 0x000fea0005000000 */
[----:B------:R-:W-:Y:S04]  /*51c0*/  IMAD.MOV R14, RZ, RZ, -R15 ;  /* 0x000000ffff0e7224 */ /* 0x000fe800078e0a0f */
[----:B------:R-:W-:Y:S02]  /*51d0*/  IMAD R14, R40, R14, R9 ;  /* 0x0000000e280e7224 */ /* 0x000fe400078e0209 */
[C---:B------:R-:W-:Y:S05]  /*51e0*/  @!P0 IMAD.HI.U32 R10, R3.reuse, R4, RZ ;  /* 0x00000004030a8227 */ /* 0x040fea00078e00ff */
[----:B------:R-:W-:Y:S04]  /*51f0*/  @!P0 SHF.R.U32.HI R10, RZ, R5, R10 ;  /* 0x00000005ff0a8219 */ /* 0x000fe8000001160a */
[----:B------:R-:W-:Y:S01]  /*5200*/  @!P0 SEL R0, R3, R10, !P2 ;  /* 0x0000000a03008207 */ /* 0x000fe20005000000 */
[----:B------:R-:W-:Y:S03]  /*5210*/  IMAD.MOV R10, RZ, RZ, -R3 ;  /* 0x000000ffff0a7224 */ /* 0x000fe600078e0a03 */
[----:B------:R-:W-:Y:S01]  /*5220*/  @!P0 IADD3 R15, PT, PT, R15, -R0, RZ ;  /* 0x800000000f0f8210 */ /* 0x000fe20007ffe0ff */
[----:B------:R-:W-:Y:S01]  /*5230*/  @!P0 IMAD R0, R11, R14, R0 ;  /* 0x0000000e0b008224 */ /* 0x000fe200078e0200 */
[----:B------:R-:W-:Y:S01]  /*5240*/  IADD3 R11, PT, PT, -R9, RZ, RZ ;  /* 0x000000ff090b7210 */ /* 0x000fe20007ffe1ff */
[----:B------:R-:W-:Y:S02]  /*5250*/  IMAD R13, R2, R10, R13 ;  /* 0x0000000a020d7224 */ /* 0x000fe400078e020d */
[----:B------:R-:W-:Y:S02]  /*5260*/  @!P0 IMAD R9, R15, R40, R3 ;  /* 0x000000280f098224 */ /* 0x000fe400078e0203 */
[----:B------:R-:W-:Y:S02]  /*5270*/  @!P0 IMAD.MOV.U32 R3, RZ, RZ, R0 ;  /* 0x000000ffff038224 */ /* 0x000fe400078e0000 */
[----:B------:R-:W-:Y:S02]  /*5280*/  IMAD R8, R6, R11, R8 ;  /* 0x0000000b06087224 */ /* 0x000fe400078e0208 */
[----:B------:R-:W-:Y:S02]  /*5290*/  IMAD R13, R3, R2, R13 ;  /* 0x00000002030d7224 */ /* 0x000fe400078e020d */
[----:B------:R-:W-:Y:S02]  /*52a0*/  IMAD R8, R9, R6, R8 ;  /* 0x0000000609087224 */ /* 0x000fe400078e0208 */
.L_x_100:
[----:B------:R-:W-:Y:S05]  /*52b0*/  BRA.U UP1, `(.L_x_101) ;  /* 0x0000000101107547 */ /* 0x000fea000b800000 */
[----:B------:R-:W-:Y:S04]  /*52c0*/  MOV R0, UR6 ;  /* 0x0000000600007c02 */ /* 0x000fe80008000f00 */
[----:B------:R-:W-:Y:S04]  /*52d0*/  SHF.L.U32 R3, R0, 0x1f, RZ ;  /* 0x0000001f00037819 */ /* 0x000fe800000006ff */
[----:B------:R-:W2:Y:S02]  /*52e0*/  SYNCS.PHASECHK.TRANS64.TRYWAIT P0, [UR7+0x248], R3 ;  /* 0x00024803ff0075a7 */ /* 0x000ea40008001107 */
[----:B--2---:R-:W-:Y:S05]  /*52f0*/  @!P0 BRA `(.L_x_102) ;  /* 0x0000004400088947 */ /* 0x004fea0003800000 */
.L_x_101:
[----:B------:R-:W-:Y:S02]  /*5300*/  R2UR UR19, R21 ;  /* 0x00000000151372ca */ /* 0x000fe400000e0000 */
[----:B------:R-:W-:Y:S02]  /*5310*/  R2UR UR18, R20 ;  /* 0x00000000141272ca */ /* 0x000fe400000e0000 */
[----:B------:R-:W-:Y:S02]  /*5320*/  ISETP.NE.U32.AND P2, PT, RZ, UR4, PT ;  /* 0x00000004ff007c0c */ /* 0x000fe4000bf45070 */
[----:B------:R-:W-:Y:S02]  /*5330*/  SHF.L.U32 R12, R31, 0x1f, RZ ;  /* 0x0000001f1f0c7819 */ /* 0x000fe400000006ff */
[----:B------:R-:W-:Y:S05]  /*5340*/  ISETP.NE.AND.EX P2, PT, RZ, UR5, PT, P2 ;  /* 0x00000005ff007c0c */ /* 0x000fea000bf45320 */
[----:B------:R-:W-:Y:S02]  /*5350*/  USHF.L.U32 UR19, UR19, 0x6, URZ ;  /* 0x0000000613137899 */ /* 0x000fe400080006ff */
[----:B------:R-:W-:Y:S01]  /*5360*/  USHF.L.U32 UR18, UR18, 0x7, URZ ;  /* 0x0000000712127899 */ /* 0x000fe200080006ff */
[----:B------:R-:W-:Y:S11]  /*5370*/  BRA.U !UP3, `(.L_x_103) ;  /* 0x000000010b347547 */ /* 0x000ff6000b800000 */
[----:B------:R-:W-:Y:S01]  /*5380*/  UPLOP3.LUT UP0, UPT, UPT, UPT, UP2, 0x80, 0x8 ;  /* 0x000000000008789c */ /* 0x000fe20003f0f020 */
[----:B--2---:R-:W-:Y:S02]  /*5390*/  HFMA2 R0, -RZ, RZ, 0, 5.9604644775390625e-08 ;  /* 0x00000001ff007431 */ /* 0x004fe400000001ff */
[----:B------:R-:W-:Y:S03]  /*53a0*/  IMAD.MOV.U32 R95, RZ, RZ, 0x1 ;  /* 0x00000001ff5f7424 */ /* 0x000fe600078e00ff */
[----:B------:R-:W-:Y:S05]  /*53b0*/  PLOP3.LUT P0, PT, PT, PT, UP0, 0x80, 0x8 ;  /* 0x000000000008781c */ /* 0x000fea0003f0f008 */
[----:B------:R-:W2:Y:S01]  /*53c0*/  @UP0 LDCU.64 UR10, c[0x0][0x888] ;  /* 0x00011100ff0a07ac */ /* 0x000ea20008000a00 */
[----:B------:R-:W-:Y:S07]  /*53d0*/  @UP0 UIMAD UR8, UR36, UR4, URZ ;  /* 0x00000004240802a4 */ /* 0x000fee000f8e02ff */
[----:B------:R-:W-:Y:S01]  /*53e0*/  @!P0 PRMT R95, R0, 0x7610, R95 ;  /* 0x00007610005f8816 */ /* 0x000fe2000000005f */
[----:B--2---:R-:W-:Y:S03]  /*53f0*/  @UP0 UIMAD.WIDE UR10, UR8, 0x4, UR10 ;  /* 0x00000004080a08a5 */ /* 0x004fe6000f8e020a */
[----:B------:R-:W2:Y:S03]  /*5400*/  @!UP0 LDCU UR8, c[0x0][0x880] ;  /* 0x00011000ff0887ac */ /* 0x000ea60008000800 */
[----:B------:R-:W-:Y:S01]  /*5410*/  IMAD.U32 R10, RZ, RZ, UR10 ;  /* 0x0000000aff0a7e24 */ /* 0x000fe2000f8e00ff */
[----:B------:R-:W-:Y:S05]  /*5420*/  MOV R11, UR11 ;  /* 0x0000000b000b7c02 */ /* 0x000fea0008000f00 */
[----:B-----5:R3:W5:Y:S02]  /*5430*/  @P0 LDG.E R49, desc[UR46][R10.64] ;  /* 0x0000002e0a310981 */ /* 0x020764000c1e1900 */
[----:B--23--:R-:W-:Y:S07]  /*5440*/  @!P0 IMAD.U32 R49, RZ, RZ, UR8 ;  /* 0x00000008ff318e24 */ /* 0x00cfee000f8e00ff */
.L_x_103:
[----:B-----5:R-:W-:Y:S01]  /*5450*/  @!P2 FSETP.EQ.AND P0, PT, R49, RZ, PT ;  /* 0x000000ff3100a20b */ /* 0x020fe20003f02000 */
[----:B------:R-:W-:Y:S01]  /*5460*/  @!UPT UIADD3 URZ, UPT, UPT, URZ, URZ, URZ ;  /* 0x000000fffffff290 */ /* 0x000fe2000fffe0ff */
[----:B------:R-:W-:Y:S11]  /*5470*/  @!P2 BRA `(.L_x_104) ;  /* 0x000000000014a947 */ /* 0x000ff60003800000 */
[----:B------:R-:W-:Y:S02]  /*5480*/  LOP3.LUT P2, RZ, R95, 0xff, RZ, 0xc0, !PT ;  /* 0x000000ff5fff7812 */ /* 0x000fe4000784c0ff */
[----:B------:R-:W-:Y:S04]  /*5490*/  PLOP3.LUT P0, PT, PT, PT, UP0, 0x80, 0x8 ;  /* 0x000000000008781c */ /* 0x000fe80003f0f008 */
[----:B------:R-:W-:Y:S07]  /*54a0*/  PLOP3.LUT P0, PT, P0, PT, PT, 0x8, 0x80 ;  /* 0x000000000080781c */ /* 0x000fee000070e170 */
[----:B------:R-:W-:Y:S11]  /*54b0*/  @P2 FSETP.EQ.AND P0, PT, R49, RZ, PT ;  /* 0x000000ff3100220b */ /* 0x000ff60003f02000 */
[----:B------:R-:W-:Y:S02]  /*54c0*/  @!UPT UIADD3 URZ, UPT, UPT, URZ, URZ, URZ ;  /* 0x000000fffffff290 */ /* 0x000fe4000fffe0ff */
.L_x_104:
[----:B------:R-:W3:Y:S01]  /*54d0*/  SYNCS.PHASECHK.TRANS64.TRYWAIT P2, [UR7+0x230], R12 ;  /* 0x0002300cff0075a7 */ /* 0x000ee20008041107 */
[----:B------:R-:W-:Y:S04]  /*54e0*/  ELECT P4, URZ, PT ;  /* 0x0000000000ff782f */ /* 0x000fe80003880000 */
[----:B------:R-:W-:Y:S11]  /*54f0*/  PLOP3.LUT P4, PT, P0, P4, PT, 0xf2, 0x2f ;  /* 0x00000000002f781c */ /* 0x000ff60000789e72 */
[----:B------:R-:W-:Y:S02]  /*5500*/  @!UPT UIADD3 URZ, UPT, UPT, URZ, URZ, URZ ;  /* 0x000000fffffff290 */ /* 0x000fe4000fffe0ff */
[----:B-1----:R-:W-:Y:S05]  /*5510*/  @!P4 IADD3 R21, P0, PT, R32, 0x580, RZ ;  /* 0x000005802015c810 */ /* 0x002fea0007f1e0ff */
[----:B------:R-:W-:Y:S01]  /*5520*/  @!P4 IMAD.X R20, RZ, RZ, R33, P0 ;  /* 0x000000ffff14c224 */ /* 0x000fe200000e0621 */
[----:B---3--:R-:W-:Y:S07]  /*5530*/  @!P2 BRA `(.L_x_105) ;  /* 0x000000400090a947 */ /* 0x008fee0003800000 */
.L_x_226:
[----:B------:R-:W3:Y:S01]  /*5540*/  LDC.64 R14, c[0x0][0xb10] ;  /* 0x0002c400ff0e7b82 */ /* 0x000ee20000000a00 */
[----:B------:R-:W-:Y:S01]  /*5550*/  @!P4 R2UR UR8, R20 ;  /* 0x000000001408c2ca */ /* 0x000fe200000e0000 */
[----:B------:R-:W-:Y:S01]  /*5560*/  VOTEU.ALL UP1, P4 ;  /* 0x0000000000ff7886 */ /* 0x000fe20002020000 */
[----:B------:R-:W-:Y:S01]  /*5570*/  @!P4 R2UR UR9, R21 ;  /* 0x000000001509c2ca */ /* 0x000fe200000e0000 */
[----:B------:R-:W-:Y:S01]  /*5580*/  UMOV UR10, 0x0 ;  /* 0x00000000000a7882 */ /* 0x000fe20000000000 */
[----:B------:R-:W-:Y:S03]  /*5590*/  UMOV UR11, 0x10000000 ;  /* 0x10000000000b7882 */ /* 0x000fe60000000000 */
[----:B------:R-:W5:Y:S01]  /*55a0*/  LDC.64 R10, c[0x0][0xb18] ;  /* 0x0002c600ff0a7b82 */ /* 0x000f620000000a00 */
[----:B------:R-:W-:Y:S01]  /*55b0*/  @!UP1 UIADD3 UR16, UPT, UPT, UR7, 0x400, URZ ;  /* 0x0000040007109890 */ /* 0x000fe2000fffe0ff */
[----:B------:R-:W-:Y:S01]  /*55c0*/  @P3 SHF.R.U32.HI R28, RZ, 0x10, R25 ;  /* 0x00000010ff1c3819 */ /* 0x000fe20000011619 */
[----:B------:R-:W-:Y:S01]  /*55d0*/  VOTEU.ALL UP1, P4 ;  /* 0x0000000000ff7886 */ /* 0x000fe20002020000 */
[----:B------:R-:W-:Y:S01]  /*55e0*/  UMOV UR20, UR36 ;  /* 0x0000002400147c82 */ /* 0x000fe20008000000 */
[----:B------:R-:W-:Y:S03]  /*55f0*/  VIADD R30, R30, 0x1 ;  /* 0x000000011e1e7836 */ /* 0x000fe60000000000 */
[----:B--2---:R-:W2:Y:S01]  /*5600*/  @!P1 LDC R0, c[0x0][0xb20] ;  /* 0x0002c800ff009b82 */ /* 0x004ea20000000800 */
[----:B------:R-:W-:Y:S01]  /*5610*/  IMAD.U32 R21, RZ, RZ, UR8 ;  /* 0x00000008ff157e24 */ /* 0x000fe2000f8e00ff */
[----:B------:R-:W-:Y:S06]  /*5620*/  UPRMT UR8, UR37, 0x654, UR17 ;  /* 0x0000065425087896 */ /* 0x000fec0008000011 */
[----:B-1----:R-:W1:Y:S01]  /*5630*/  @!P1 LDC R3, c[0x0][0xb0c] ;  /* 0x0002c300ff039b82 */ /* 0x002e620000000800 */
[----:B------:R-:W-:Y:S01]  /*5640*/  IMAD.U32 R20, RZ, RZ, UR9 ;  /* 0x00000009ff147e24 */ /* 0x000fe2000f8e00ff */
[----:B------:R-:W-:Y:S04]  /*5650*/  @!P4 R2UR UR15, R21 ;  /* 0x00000000150fc2ca */ /* 0x000fe800000e0000 */
[----:B------:R-:W-:Y:S01]  /*5660*/  @!P4 R2UR UR14, R20 ;  /* 0x00000000140ec2ca */ /* 0x000fe200000e0000 */
[----:B------:R-:W-:Y:S11]  /*5670*/  @!P4 IMAD.MOV.U32 R20, RZ, RZ, 0x1000 ;  /* 0x00001000ff14c424 */ /* 0x000ff600078e00ff */
[----:B------:R-:W-:Y:S01]  /*5680*/  @!UPT UIADD3 URZ, UPT, UPT, URZ, URZ, URZ ;  /* 0x000000fffffff290 */ /* 0x000fe2000fffe0ff */
[----:B------:R1:W-:Y:S01]  /*5690*/  @!UP1 UTMALDG.3D [UR16], [UR14], desc[UR10] ;  /* 0x00000a100e0095b4 */ /* 0x0003e20008011000 */
[----:B------:R1:W-:Y:S02]  /*56a0*/  @!P4 SYNCS.ARRIVE.TRANS64.RED.A0TR RZ, [UR7+0x220], R20 ;  /* 0x00022014ffffc9a7 */ /* 0x0003e40008300407 */
[----:B-1----:R-:W-:Y:S01]  /*56b0*/  @!P1 ISETP.NE.AND P2, PT, R3, 0x1, PT ;  /* 0x000000010300980c */ /* 0x002fe20003f45270 */
[C---:B---3--:R-:W-:Y:S01]  /*56c0*/  @!P1 IMAD.HI.U32 R14, R13.reuse, R14, RZ ;  /* 0x0000000e0d0e9227 */ /* 0x048fe200078e00ff */
[----:B-----5:R-:W-:Y:S03]  /*56d0*/  @!P1 ISETP.NE.AND P0, PT, R10, 0x1, PT ;  /* 0x000000010a00980c */ /* 0x020fe60003f05270 */
[C---:B------:R-:W-:Y:S01]  /*56e0*/  @!P1 IMAD.HI.U32 R11, R8.reuse, R11, RZ ;  /* 0x0000000b080b9227 */ /* 0x040fe200078e00ff */
[----:B------:R-:W-:Y:S04]  /*56f0*/  @!P1 SHF.R.U32.HI R14, RZ, R15, R14 ;  /* 0x0000000fff0e9219 */ /* 0x000fe8000001160e */
[----:B--2---:R-:W-:Y:S01]  /*5700*/  @!P1 SHF.R.U32.HI R9, RZ, R0, R11 ;  /* 0x00000000ff099219 */ /* 0x004fe2000001160b */
[----:B------:R-:W-:Y:S01]  /*5710*/  SYNCS.ARRIVE.TRANS64.RED.A1T0 RZ, [UR8], RZ ;  /* 0x000000ffffff79a7 */ /* 0x000fe20008100408 */
[----:B------:R-:W-:Y:S02]  /*5720*/  @!P1 SEL R14, R13, R14, !P2 ;  /* 0x0000000e0d0e9207 */ /* 0x000fe40005000000 */
[----:B------:R-:W-:Y:S01]  /*5730*/  @!P1 SEL R9, R8, R9, !P0 ;  /* 0x0000000908099207 */ /* 0x000fe20004000000 */
[----:B------:R-:W1:Y:S04]  /*5740*/  SYNCS.PHASECHK.TRANS64.TRYWAIT P5, [UR7+0x238], R12 ;  /* 0x0002380cff0075a7 */ /* 0x000e6800080a1107 */
[----:B------:R-:W-:Y:S02]  /*5750*/  @!P1 IMAD.IADD R0, R9, 0x1, -R14 ;  /* 0x0000000109009824 */ /* 0x000fe400078e0a0e */
[----:B------:R-:W-:Y:S02]  /*5760*/  @!P1 IMAD.IADD R9, R14, 0x1, -R9 ;  /* 0x000000010e099824 */ /* 0x000fe400078e0a09 */
[----:B------:R-:W-:Y:S02]  /*5770*/  @!P1 IMAD R13, R0, R3, R13 ;  /* 0x00000003000d9224 */ /* 0x000fe400078e020d */
[----:B------:R-:W-:Y:S01]  /*5780*/  @!P1 IMAD R8, R9, R10, R8 ;  /* 0x0000000a09089224 */ /* 0x000fe200078e0208 */
[----:B-1----:R-:W-:Y:S06]  /*5790*/  @!P5 BRA `(.L_x_106) ;  /* 0x000000400010d947 */ /* 0x002fec0003800000 */
.L_x_228:
[----:B-1----:R-:W-:Y:S01]  /*57a0*/  @!P4 IADD3 R3, P0, PT, R32, 0x580, RZ ;  /* 0x000005802003c810 */ /* 0x002fe20007f1e0ff */
[----:B------:R-:W-:Y:S01]  /*57b0*/  VOTEU.ALL UP1, P4 ;  /* 0x0000000000ff7886 */ /* 0x000fe20002020000 */
[----:B------:R-:W-:Y:S01]  /*57c0*/  UMOV UR20, 0x0 ;  /* 0x0000000000147882 */ /* 0x000fe20000000000 */
[----:B------:R-:W-:Y:S01]  /*57d0*/  UMOV UR21, 0x10000000 ;  /* 0x1000000000157882 */ /* 0x000fe20000000000 */
[----:B------:R-:W-:Y:S01]  /*57e0*/  @!P4 R2UR UR9, R3 ;  /* 0x000000000309c2ca */ /* 0x000fe200000e0000 */
[----:B------:R-:W-:Y:S01]  /*57f0*/  @!P4 IMAD.X R0, RZ, RZ, R33, P0 ;  /* 0x000000ffff00c224 */ /* 0x000fe200000e0621 */
[----:B------:R-:W-:Y:S01]  /*5800*/  @!UP1 UIADD3 UR10, UPT, UPT, UR18, 0x40, URZ ;  /* 0x00000040120a9890 */ /* 0x000fe2000fffe0ff */
[----:B------:R-:W-:Y:S01]  /*5810*/  ISETP.NE.AND P0, PT, R30, 0x2, PT ;  /* 0x000000021e00780c */ /* 0x000fe20003f05270 */
[----:B------:R-:W-:Y:S01]  /*5820*/  UMOV UR11, UR19 ;  /* 0x00000013000b7c82 */ /* 0x000fe20008000000 */
[----:B------:R-:W-:Y:S01]  /*5830*/  UMOV UR12, UR36 ;  /* 0x00000024000c7c82 */ /* 0x000fe20008000000 */
[----:B------:R-:W-:Y:S01]  /*5840*/  @!P4 R2UR UR8, R0 ;  /* 0x000000000008c2ca */ /* 0x000fe200000e0000 */
[----:B------:R-:W-:Y:S01]  /*5850*/  IMAD.IADD R20, R8, 0x1, R94 ;  /* 0x0000000108147824 */ /* 0x000fe200078e025e */
[----:B------:R-:W-:Y:S01]  /*5860*/  @P3 R2UR UR36, R28 ;  /* 0x000000001c2432ca */ /* 0x000fe200000e0000 */
[----:B------:R-:W-:Y:S01]  /*5870*/  IMAD.IADD R21, R13, 0x1, R96 ;  /* 0x000000010d157824 */ /* 0x000fe200078e0260 */
[----:B------:R-:W-:Y:S02]  /*5880*/  SEL R0, RZ, 0x1, P0 ;  /* 0x00000001ff007807 */ /* 0x000fe40000000000 */
[----:B------:R-:W-:Y:S01]  /*5890*/  LOP3.LUT R31, R31, 0x1, RZ, 0x3c, !PT ;  /* 0x000000011f1f7812 */ /* 0x000fe200078e3cff */
[----:B------:R-:W-:Y:S01]  /*58a0*/  IMAD.U32 R10, RZ, RZ, UR9 ;  /* 0x00000009ff0a7e24 */ /* 0x000fe2000f8e00ff */
[----:B------:R-:W-:Y:S01]  /*58b0*/  @!UP1 UIADD3 UR9, UPT, UPT, UR7, 0x228, URZ ;  /* 0x0000022807099890 */ /* 0x000fe2000fffe0ff */
[----:B------:R-:W-:Y:S02]  /*58c0*/  LOP3.LUT R29, R29, R0, RZ, 0x3c, !PT ;  /* 0x000000001d1d7212 */ /* 0x000fe400078e3cff */
[----:B------:R-:W-:Y:S02]  /*58d0*/  SEL R30, R30, RZ, P0 ;  /* 0x000000ff1e1e7207 */ /* 0x000fe40000000000 */
[----:B------:R-:W-:Y:S01]  /*58e0*/  IMAD.U32 R11, RZ, RZ, UR8 ;  /* 0x00000008ff0b7e24 */ /* 0x000fe2000f8e00ff */
[----:B------:R-:W-:Y:S01]  /*58f0*/  @!P4 R2UR UR14, R10 ;  /* 0x000000000a0ec2ca */ /* 0x000fe200000e0000 */
[----:B------:R-:W-:Y:S01]  /*5900*/  @!UP1 UIADD3 UR8, UPT, UPT, UR7, 0x1400, URZ ;  /* 0x0000140007089890 */ /* 0x000fe2000fffe0ff */
[----:B------:R-:W-:Y:S02]  /*5910*/  VOTEU.ALL UP1, P4 ;  /* 0x0000000000ff7886 */ /* 0x000fe40002020000 */
[----:B------:R-:W-:Y:S11]  /*5920*/  @!P4 R2UR UR15, R11 ;  /* 0x000000000b0fc2ca */ /* 0x000ff600000e0000 */
[----:B------:R-:W-:Y:S02]  /*5930*/  @!UPT UIADD3 URZ, UPT, UPT, URZ, URZ, URZ ;  /* 0x000000fffffff290 */ /* 0x000fe4000fffe0ff */
[----:B------:R2:W-:Y:S01]  /*5940*/  @!UP1 UTMALDG.3D [UR8], [UR14], desc[UR20] ;  /* 0x000014080e0095b4 */ /* 0x0005e20008011000 */
[----:B------:R2:W-:Y:S01]  /*5950*/  @!P4 SYNCS.ARRIVE.TRANS64.RED.A0TR RZ, [UR7+0x228], R23 ;  /* 0x00022817ffffc9a7 */ /* 0x0005e20008300407 */
[----:B------:R-:W-:Y:S01]  /*5960*/  UPLOP3.LUT UP1, UPT, UPT, UPT, UPT, 0x80, 0x8 ;  /* 0x000000000008789c */ /* 0x000fe20003f2f070 */
[----:B------:R-:W-:Y:S01]  /*5970*/  SYNCS.ARRIVE.TRANS64.RED.A1T0 RZ, [UR13], RZ ;  /* 0x000000ffffff79a7 */ /* 0x000fe2000810040d */
[----:B------:R-:W-:Y:S09]  /*5980*/  @P3 BRA `(.L_x_107) ;  /* 0xfffffff400503947 */ /* 0x000ff2000383ffff */
[----:B------:R-:W-:-:S04]  /*5990*/  SHF.L.U32 R3, R31, 0x1f, RZ ;  /* 0x0000001f1f037819 */ /* 0x000fc800000006ff */
[----:B------:R-:W1:Y:S02]  /*59a0*/  SYNCS.PHASECHK.TRANS64.TRYWAIT P0, [UR7+0x230], R3 ;  /* 0x00023003ff0075a7 */ /* 0x000e640008001107 */
[----:B-1----:R-:W-:Y:S05]  /*59b0*/  @!P0 BRA `(.L_x_108) ;  /* 0x0000003c00a08947 */ /* 0x002fea0003800000 */
.L_x_230:
[----:B-1----:R-:W-:-:S07]  /*59c0*/  MOV R0, UR7 ;  /* 0x0000000700007c02 */ /* 0x002fce0008000f00 */
.L_x_109:
[----:B-1----:R-:W-:-:S04]  /*59d0*/  SHF.L.U32 R3, R31, 0x1f, RZ ;  /* 0x0000001f1f037819 */ /* 0x002fc800000006ff */
[----:B------:R1:W3:Y:S03]  /*59e0*/  SYNCS.PHASECHK.TRANS64.TRYWAIT P0, [R0+URZ+0x238], R3 ;  /* 0x00023803000075a7 */ /* 0x0002e600080011ff */
[----:B---3--:R-:W-:Y:S05]  /*59f0*/  @!P0 NANOSLEEP.SYNCS 0x989680 ;  /* 0x009896800000895d */ /* 0x008fea0003900000 */
[----:B------:R-:W3:Y:S02]  /*5a00*/  @!P0 SYNCS.PHASECHK.TRANS64 P0, [R0+URZ+0x238], R3 ;  /* 0x00023803000085a7 */ /* 0x000ee400080010ff */
[----:B--23--:R-:W-:Y:S05]  /*5a10*/  @P0 EXIT ;  /* 0x000000000000094d */ /* 0x00cfea0003800000 */
[----:B------:R-:W-:Y:S05]  /*5a20*/  BRA `(.L_x_109) ;  /* 0xfffffffc00e87947 */ /* 0x000fea000383ffff */
.L_x_98:
[----:B------:R-:W-:-:S06]  /*5a30*/  UISETP.GE.AND UP1, UPT, UR8, 0x4, UPT ;  /* 0x000000040800788c */ /* 0x000fcc000bf26270 */
[----:B------:R-:W-:-:S13]  /*5a40*/  PLOP3.LUT P0, PT, PT, PT, UP1, 0x80, 0x8 ;  /* 0x000000000008781c */ /* 0x000fda0003f0f018 */
[----:B------:R-:W-:Y:S05]  /*5a50*/  @!P0 EXIT ;  /* 0x000000000000894d */ /* 0x000fea0003800000 */
[----:B------:R-:W-:Y:S01]  /*5a60*/  BAR.SYNC.DEFER_BLOCKING 0x6, 0xa0 ;  /* 0x0182800000007b1d */ /* 0x000fe20000010000 */
[C---:B------:R-:W-:Y:S01]  /*5a70*/  IMAD.SHL.U32 R7, R108.reuse, 0x40, RZ ;  /* 0x000000406c077824 */ /* 0x040fe200078e00ff */
[C---:B------:R-:W-:Y:S01]  /*5a80*/  LOP3.LUT R110, R108.reuse, 0x60, RZ, 0xc0, !PT ;  /* 0x000000606c6e7812 */ /* 0x040fe200078ec0ff */
[C---:B------:R-:W-:Y:S01]  /*5a90*/  IMAD.SHL.U32 R100, R108.reuse, 0x20, RZ ;  /* 0x000000206c647824 */ /* 0x040fe200078e00ff */
[----:B------:R-:W-:Y:S01]  /*5aa0*/  CS2R R106, SRZ ;  /* 0x00000000006a7805 */ /* 0x000fe2000001ff00 */
[C---:B------:R-:W-:Y:S01]  /*5ab0*/  IMAD.SHL.U32 R0, R108.reuse, 0x2, RZ ;  /* 0x000000026c007824 */ /* 0x040fe200078e00ff */
[----:B------:R-:W-:Y:S02]  /*5ac0*/  UMOV UR49, 0x400 ;  /* 0x0000040000317882 */ /* 0x000fe40000000000 */
[----:B------:R-:W1:Y:S01]  /*5ad0*/  LDC R99, c[0x0][0x370] ;  /* 0x0000dc00ff637b82 */ /* 0x000e620000000800 */
[----:B------:R-:W-:Y:S01]  /*5ae0*/  ULEA UR49, UR37, UR49, 0x18 ;  /* 0x0000003125317291 */ /* 0x000fe2000f8ec0ff */
[----:B------:R-:W-:Y:S01]  /*5af0*/  LOP3.LUT R5, R7, 0x180, RZ, 0xc0, !PT ;  /* 0x0000018007057812 */ /* 0x000fe200078ec0ff */
[----:B------:R-:W-:Y:S01]  /*5b00*/  IMAD.U32 R46, R108, 0x10000, RZ ;  /* 0x000100006c2e7824 */ /* 0x000fe200078e00ff */
[----:B------:R-:W-:Y:S01]  /*5b10*/  LOP3.LUT R100, R100, 0xc00, RZ, 0xc0, !PT ;  /* 0x00000c0064647812 */ /* 0x000fe200078ec0ff */
[----:B------:R-:W-:Y:S01]  /*5b20*/  UIADD3 UR4, UPT, UPT, UR49, 0x2400, URZ ;  /* 0x0000240031047890 */ /* 0x000fe2000fffe0ff */
[----:B------:R-:W-:Y:S01]  /*5b30*/  LOP3.LUT R0, R5, 0x20, R0, 0xf8, !PT ;  /* 0x0000002005007812 */ /* 0x000fe200078ef800 */
[----:B------:R-:W-:Y:S01]  /*5b40*/  IMAD.SHL.U32 R5, R108, 0x8, RZ ;  /* 0x000000086c057824 */ /* 0x000fe200078e00ff */
[----:B------:R-:W2:Y:S01]  /*5b50*/  LDC R42, c[0x0][0xb0c] ;  /* 0x0002c300ff2a7b82 */ /* 0x000ea20000000800 */
[----:B------:R-:W-:Y:S01]  /*5b60*/  LOP3.LUT R100, R100, 0x40, R7, 0xf8, !PT ;  /* 0x0000004064647812 */ /* 0x000fe200078ef807 */
[----:B------:R-:W-:Y:S01]  /*5b70*/  IMAD.MOV.U32 R44, RZ, RZ, RZ ;  /* 0x000000ffff2c7224 */ /* 0x000fe200078e00ff */
[----:B------:R-:W-:Y:S01]  /*5b80*/  LOP3.LUT R46, R46, 0x600000, RZ, 0xc0, !PT ;  /* 0x006000002e2e7812 */ /* 0x000fe200078ec0ff */
[----:B------:R-:W-:Y:S01]  /*5b90*/  IMAD.MOV.U32 R112, RZ, RZ, RZ ;  /* 0x000000ffff707224 */ /* 0x000fe200078e00ff */
[----:B------:R-:W-:-:S02]  /*5ba0*/  LOP3.LUT R108, R108, 0x2, RZ, 0xc0, !PT ;  /* 0x000000026c6c7812 */ /* 0x000fc400078ec0ff */
[----:B------:R-:W-:Y:S02]  /*5bb0*/  CS2R R104, SRZ ;  /* 0x0000000000687805 */ /* 0x000fe4000001ff00 */
[----:B------:R-:W-:Y:S01]  /*5bc0*/  LOP3.LUT R5, R0, 0x30, R5, 0x78, !PT ;  /* 0x0000003000057812 */ /* 0x000fe200078e7805 */
[----:B------:R-:W4:Y:S01]  /*5bd0*/  LDC R97, c[0x0][0xb20] ;  /* 0x0002c800ff617b82 */ /* 0x000f220000000800 */
[----:B------:R-:W3:Y:S01]  /*5be0*/  LDS R3, [UR49+0x300] ;  /* 0x00030031ff037984 */ /* 0x000ee20008000800 */
[----:B------:R-:W-:Y:S01]  /*5bf0*/  LOP3.LUT R100, R100, 0x200, R7, 0xf8, !PT ;  /* 0x0000020064647812 */ /* 0x000fe200078ef807 */
[----:B------:R-:W-:Y:S01]  /*5c00*/  IMAD.MOV R102, RZ, RZ, -R108 ;  /* 0x000000ffff667224 */ /* 0x000fe200078e0a6c */
[----:B------:R-:W1:Y:S01]  /*5c10*/  LDCU.64 UR52, c[0x0][0x348] ;  /* 0x00006900ff3477ac */ /* 0x000e620008000a00 */
[----:B------:R-:W-:Y:S01]  /*5c20*/  IMAD.U32 R109, RZ, RZ, UR4 ;  /* 0x00000004ff6d7e24 */ /* 0x000fe2000f8e00ff */
[----:B------:R-:W-:Y:S02]  /*5c30*/  LOP3.LUT R100, R100, R5, RZ, 0xfc, !PT ;  /* 0x0000000564647212 */ /* 0x000fe400078efcff */
[----:B------:R-:W1:Y:S01]  /*5c40*/  LDC R41, c[0x0][0xb30] ;  /* 0x0002cc00ff297b82 */ /* 0x000e620000000800 */
[----:B------:R-:W1:Y:S01]  /*5c50*/  LDCU.64 UR38, c[0x0][0x888] ;  /* 0x00011100ff2677ac */ /* 0x000e620008000a00 */
[----:B------:R-:W1:Y:S06]  /*5c60*/  LDCU.64 UR44, c[0x0][0x890] ;  /* 0x00011200ff2c77ac */ /* 0x000e6c0008000a00 */
[----:B------:R-:W1:Y:S01]  /*5c70*/  LDC.64 R92, c[0x0][0xb10] ;  /* 0x0002c400ff5c7b82 */ /* 0x000e620000000a00 */
[----:B------:R-:W-:-:S07]  /*5c80*/  UIADD3 UR48, UPT, UPT, UR49, 0x400, URZ ;  /* 0x0000040031307890 */ /* 0x000fce000fffe0ff */
[----:B------:R-:W1:Y:S08]  /*5c90*/  LDC.64 R38, c[0x0][0xb18] ;  /* 0x0002c600ff267b82 */ /* 0x000e700000000a00 */
[----:B------:R-:W1:Y:S08]  /*5ca0*/  LDC.64 R36, c[0x0][0xb28] ;  /* 0x0002ca00ff247b82 */ /* 0x000e700000000a00 */
[----:B------:R-:W1:Y:S01]  /*5cb0*/  LDC.64 R90, c[0x0][0x8b0] ;  /* 0x00022c00ff5a7b82 */ /* 0x000e620000000a00 */
[----:B---3--:R-:W-:-:S07]  /*5cc0*/  IMAD.IADD R46, R3, 0x1, R46 ;  /* 0x00000001032e7824 */ /* 0x008fce00078e022e */
[----:B------:R-:W3:Y:S08]  /*5cd0*/  LDC.64 R88, c[0x0][0x8a8] ;  /* 0x00022a00ff587b82 */ /* 0x000ef00000000a00 */
[----:B--2-4-:R-:W1:Y:S02]  /*5ce0*/  LDC R98, c[0x0][0x374] ;  /* 0x0000dd00ff627b82 */ /* 0x014e640000000800 */
.L_x_135:
[----:B------:R-:W-:Y:S02]  /*5cf0*/  LEA R0, R112, UR49, 0x3 ;  /* 0x0000003170007c11 */ /* 0x000fe4000f8e18ff */
[----:B------:R-:W-:Y:S02]  /*5d00*/  SHF.L.U32 R3, R106, 0x1f, RZ ;  /* 0x0000001f6a037819 */ /* 0x000fe400000006ff */
[----:B------:R-:W-:Y:S02]  /*5d10*/  LEA R16, R112, UR49, 0x4 ;  /* 0x0000003170107c11 */ /* 0x000fe4000f8e20ff */
[----:B------:R-:W2:Y:S02]  /*5d20*/  SYNCS.PHASECHK.TRANS64.TRYWAIT P0, [R0+URZ+0x250], R3 ;  /* 0x00025003000075a7 */ /* 0x000ea400080011ff */
[----:B-12---:R-:W-:Y:S05]  /*5d30*/  @!P0 BRA `(.L_x_110) ;  /* 0x0000003800d88947 */ /* 0x006fea0003800000 */
.L_x_231:
[----:B------:R-:W4:Y:S01]  /*5d40*/  LDC.64 R12, c[0x0][0xb10] ;  /* 0x0002c400ff0c7b82 */ /* 0x000f220000000a00 */
[----:B------:R-:W3:Y:S01]  /*5d50*/  LDS.128 R16, [R16+0x2e0] ;  /* 0x0002e00010107984 */ /* 0x000ee20000000c00 */
[----:B-1----:R-:W-:Y:S01]  /*5d60*/  ISETP.NE.AND P1, PT, R41, 0x1, PT ;  /* 0x000000012900780c */ /* 0x002fe20003f25270 */
[----:B--2---:R-:W-:Y:S01]  /*5d70*/  VIADD R0, R0, 0x260 ;  /* 0x0000026000007836 */ /* 0x004fe20000000000 */
[----:B------:R-:W-:Y:S04]  /*5d80*/  ISETP.GE.AND P0, PT, R40, 0x1, PT ;  /* 0x000000012800780c */ /* 0x000fe80003f06270 */
[----:B------:R-:W1:Y:S01]  /*5d90*/  LDC.64 R10, c[0x0][0xb18] ;  /* 0x0002c600ff0a7b82 */ /* 0x000e620000000a00 */
[----:B------:R-:W-:Y:S01]  /*5da0*/  PRMT R0, RZ, 0x654, R0 ;  /* 0x00000654ff007816 */ /* 0x000fe20000000000 */
[----:B------:R-:W-:Y:S01]  /*5db0*/  @!PT LDS RZ, [RZ] ;  /* 0x00000000fffff984 */ /* 0x000fe20000000800 */
[----:B------:R-:W-:Y:S01]  /*5dc0*/  @!PT LDS RZ, [RZ] ;  /* 0x00000000fffff984 */ /* 0x000fe20000000800 */
[----:B------:R-:W-:Y:S01]  /*5dd0*/  @!PT LDS RZ, [RZ] ;  /* 0x00000000fffff984 */ /* 0x000fe20000000800 */
[----:B------:R-:W-:Y:S01]  /*5de0*/  @!PT LDS RZ, [RZ] ;  /* 0x00000000fffff984 */ /* 0x000fe20000000800 */
[----:B------:R2:W-:Y:S06]  /*5df0*/  MEMBAR.ALL.CTA ;  /* 0x0000000000007992 */ /* 0x0005ec0000008000 */
[----:B--2---:R-:W2:Y:S01]  /*5e00*/  FENCE.VIEW.ASYNC.S ;  /* 0x00000000000073c6 */ /* 0x004ea20000000000 */
[----:B------:R-:W1:Y:S08]  /*5e10*/  @!P1 LDC R14, c[0x0][0xb20] ;  /* 0x0002c800ff0e9b82 */ /* 0x000e700000000800 */
[----:B------:R-:W1:Y:S01]  /*5e20*/  @!P1 LDC R9, c[0x0][0xb0c] ;  /* 0x0002c300ff099b82 */ /* 0x000e620000000800 */
[----:B--2---:R2:W-:Y:S01]  /*5e30*/  SYNCS.ARRIVE.TRANS64.RED.A1T0 RZ, [R0+URZ], RZ ;  /* 0x000000ff00ff79a7 */ /* 0x0045e200081004ff */
[----:B---3--:R-:W-:Y:S04]  /*5e40*/  LOP3.LUT P4, RZ, R18, 0x1, RZ, 0xc0, !PT ;  /* 0x0000000112ff7812 */ /* 0x008fe8000788c0ff */
[----:B------:R-:W-:Y:S09]  /*5e50*/  P2R R111, PR, RZ, 0x10 ;  /* 0x00000010ff6f7803 */ /* 0x000ff20000000000 */
[----:B------:R-:W-:Y:S02]  /*5e60*/  @P4 MOV R45, R16 ;  /* 0x00000010002d4202 */ /* 0x000fe40000000f00 */
[----:B------:R-:W-:Y:S01]  /*5e70*/  @P4 LOP3.LUT R43, R17, 0xffff, RZ, 0xc0, !PT ;  /* 0x0000ffff112b4812 */ /* 0x000fe200078ec0ff */
[----:B--2-4-:R-:W-:Y:S06]  /*5e80*/  @!P0 BRA `(.L_x_111) ;  /* 0x0000000000a48947 */ /* 0x014fec0003800000 */
[----:B------:R-:W-:Y:S01]  /*5e90*/  IMAD.HI.U32 R24, R98, R39, RZ ;  /* 0x0000002762187227 */ /* 0x000fe200078e00ff */
[----:B------:R-:W-:Y:S02]  /*5ea0*/  ISETP.NE.AND P0, PT, R38, 0x1, PT ;  /* 0x000000012600780c */ /* 0x000fe40003f05270 */
[----:B------:R-:W-:Y:S01]  /*5eb0*/  ISETP.NE.AND P2, PT, R40, 0x1, PT ;  /* 0x000000012800780c */ /* 0x000fe20003f45270 */
[-C--:B------:R-:W-:Y:S01]  /*5ec0*/  IMAD.HI.U32 R22, R99, R92.reuse, RZ ;  /* 0x0000005c63167227 */ /* 0x080fe200078e00ff */
[----:B------:R-:W-:Y:S02]  /*5ed0*/  SHF.R.U32.HI R23, RZ, R97, R24 ;  /* 0x00000061ff177219 */ /* 0x000fe40000011618 */
[----:B------:R-:W-:Y:S01]  /*5ee0*/  ISETP.NE.AND P3, PT, R42, 0x1, PT ;  /* 0x000000012a00780c */ /* 0x000fe20003f65270 */
[----:B------:R-:W-:Y:S01]  /*5ef0*/  IMAD.HI.U32 R28, R43, R39, RZ ;  /* 0x000000272b1c7227 */ /* 0x000fe200078e00ff */
[----:B------:R-:W-:Y:S02]  /*5f00*/  SHF.R.U32.HI R22, RZ, R93, R22 ;  /* 0x0000005dff167219 */ /* 0x000fe40000011616 */
[----:B------:R-:W-:Y:S01]  /*5f10*/  SEL R3, R98, R23, !P0 ;  /* 0x0000001762037207 */ /* 0x000fe20004000000 */
[----:B------:R-:W-:Y:S01]  /*5f20*/  IMAD.HI.U32 R26, R45, R92, RZ ;  /* 0x0000005c2d1a7227 */ /* 0x000fe200078e00ff */
[----:B------:R-:W-:Y:S03]  /*5f30*/  SEL R7, R99, R22, !P3 ;  /* 0x0000001663077207 */ /* 0x000fe60005800000 */
[-C--:B------:R-:W-:Y:S01]  /*5f40*/  IMAD.HI.U32 R22, R3, R36.reuse, RZ ;  /* 0x0000002403167227 */ /* 0x080fe200078e00ff */
[----:B------:R-:W-:Y:S03]  /*5f50*/  SHF.R.U32.HI R26, RZ, R93, R26 ;  /* 0x0000005dff1a7219 */ /* 0x000fe6000001161a */
[----:B------:R-:W-:Y:S01]  /*5f60*/  IMAD.HI.U32 R24, R7, R36, RZ ;  /* 0x0000002407187227 */ /* 0x000fe200078e00ff */
[----:B------:R-:W-:Y:S02]  /*5f70*/  @P2 SHF.R.U32.HI R3, RZ, R37, R22 ;  /* 0x00000025ff032219 */ /* 0x000fe40000011616 */
[----:B------:R-:W-:Y:S02]  /*5f80*/  SHF.R.U32.HI R22, RZ, R97, R28 ;  /* 0x00000061ff167219 */ /* 0x000fe4000001161c */
[----:B------:R-:W-:Y:S01]  /*5f90*/  @P2 SHF.R.U32.HI R7, RZ, R37, R24 ;  /* 0x00000025ff072219 */ /* 0x000fe20000011618 */
[C---:B------:R-:W-:Y:S01]  /*5fa0*/  IMAD R2, R40.reuse, R3, RZ ;  /* 0x0000000328027224 */ /* 0x040fe200078e02ff */
[----:B------:R-:W-:Y:S02]  /*5fb0*/  SEL R5, R43, R22, !P0 ;  /* 0x000000162b057207 */ /* 0x000fe40004000000 */
[----:B------:R-:W-:Y:S01]  /*5fc0*/  SEL R3, R45, R26, !P3 ;  /* 0x0000001a2d037207 */ /* 0x000fe20005800000 */
[----:B------:R-:W-:Y:S01]  /*5fd0*/  IMAD R4, R40, R7, RZ ;  /* 0x0000000728047224 */ /* 0x000fe200078e02ff */
[C---:B------:R-:W-:Y:S01]  /*5fe0*/  ISETP.GE.AND P0, PT, R5.reuse, R2, PT ;  /* 0x000000020500720c */ /* 0x040fe20003f06270 */
[----:B------:R-:W-:Y:S03]  /*5ff0*/  IMAD.HI.U32 R6, R5, R36, RZ ;  /* 0x0000002405067227 */ /* 0x000fe600078e00ff */
[----:B------:R-:W-:Y:S01]  /*6000*/  ISETP.GE.OR P0, PT, R3, R4, P0 ;  /* 0x000000040300720c */ /* 0x000fe20000706670 */
[----:B------:R-:W-:Y:S01]  /*6010*/  IMAD.MOV R4, RZ, RZ, -R3 ;  /* 0x000000ffff047224 */ /* 0x000fe200078e0a03 */
[-C--:B------:R-:W-:Y:S03]  /*6020*/  SHF.R.U32.HI R6, RZ, R37.reuse, R6 ;  /* 0x00000025ff067219 */ /* 0x080fe60000011606 */
[----:B------:R-:W-:Y:S01]  /*6030*/  IMAD R45, R42, R4, R45 ;  /* 0x000000042a2d7224 */ /* 0x000fe200078e022d */
[----:B------:R-:W-:Y:S05]  /*6040*/  SEL R15, R5, R6, !P2 ;  /* 0x00000006050f7207 */ /* 0x000fea0005000000 */
[----:B------:R-:W-:Y:S02]  /*6050*/  IMAD.MOV R6, RZ, RZ, -R15 ;  /* 0x000000ffff067224 */ /* 0x000fe400078e0a0f */
[C---:B------:R-:W-:Y:S04]  /*6060*/  @!P0 IMAD.HI.U32 R2, R3.reuse, R36, RZ ;  /* 0x0000002403028227 */ /* 0x040fe800078e00ff */
[----:B------:R-:W-:Y:S01]  /*6070*/  IMAD R6, R40, R6, R5 ;  /* 0x0000000628067224 */ /* 0x000fe200078e0205 */
[----:B------:R-:W-:Y:S04]  /*6080*/  @!P0 SHF.R.U32.HI R2, RZ, R37, R2 ;  /* 0x00000025ff028219 */ /* 0x000fe80000011602 */
[----:B------:R-:W-:Y:S02]  /*6090*/  @!P0 SEL R0, R3, R2, !P2 ;  /* 0x0000000203008207 */ /* 0x000fe40005000000 */
[----:B------:R-:W-:Y:S02]  /*60a0*/  IADD3 R2, PT, PT, -R5, RZ, RZ ;  /* 0x000000ff05027210 */ /* 0x000fe40007ffe1ff */
[----:B------:R-:W-:Y:S01]  /*60b0*/  @!P0 IADD3 R8, PT, PT, R15, -R0, RZ ;  /* 0x800000000f088210 */ /* 0x000fe20007ffe0ff */
[----:B------:R-:W-:Y:S02]  /*60c0*/  @!P0 IMAD R0, R7, R6, R0 ;  /* 0x0000000607008224 */ /* 0x000fe400078e0200 */
[----:B------:R-:W-:Y:S02]  /*60d0*/  IMAD R43, R38, R2, R43 ;  /* 0x00000002262b7224 */ /* 0x000fe400078e022b */
[----:B------:R-:W-:Y:S02]  /*60e0*/  @!P0 IMAD R5, R8, R40, R3 ;  /* 0x0000002808058224 */ /* 0x000fe400078e0203 */
[----:B------:R-:W-:Y:S04]  /*60f0*/  @!P0 IMAD.MOV.U32 R3, RZ, RZ, R0 ;  /* 0x000000ffff038224 */ /* 0x000fe800078e0000 */
[----:B------:R-:W-:Y:S02]  /*6100*/  IMAD R45, R3, R42, R45 ;  /* 0x0000002a032d7224 */ /* 0x000fe400078e022d */
[----:B------:R-:W-:Y:S07]  /*6110*/  IMAD R43, R5, R38, R43 ;  /* 0x00000026052b7224 */ /* 0x000fee00078e022b */
.L_x_111:
[----:B-1----:R-:W-:Y:S01]  /*6120*/  @!P1 ISETP.NE.AND P0, PT, R10, 0x1, PT ;  /* 0x000000010a00980c */ /* 0x002fe20003f05270 */
[----:B------:R-:W-:Y:S01]  /*6130*/  @!P1 IMAD.HI.U32 R0, R45, R12, RZ ;  /* 0x0000000c2d009227 */ /* 0x000fe200078e00ff */
[----:B------:R-:W-:Y:S01]  /*6140*/  @!P1 ISETP.NE.AND P2, PT, R9, 0x1, PT ;  /* 0x000000010900980c */ /* 0x000fe20003f45270 */
[----:B------:R-:W-:Y:S01]  /*6150*/  ULOP3.LUT UP0, URZ, UR48, 0x1b0, URZ, 0xc0, !UPT ;  /* 0x000001b030ff7892 */ /* 0x000fe2000f80c0ff */
[----:B------:R-:W-:Y:S01]  /*6160*/  R2UR UR42, R21 ;  /* 0x00000000152a72ca */ /* 0x000fe200000e0000 */
[----:B------:R-:W-:Y:S01]  /*6170*/  @!P1 IMAD.HI.U32 R3, R43, R11, RZ ;  /* 0x0000000b2b039227 */ /* 0x000fe200078e00ff */
[----:B------:R-:W-:Y:S02]  /*6180*/  @!P1 SHF.R.U32.HI R0, RZ, R13, R0 ;  /* 0x0000000dff009219 */ /* 0x000fe40000011600 */
[----:B------:R-:W-:Y:S01]  /*6190*/  R2UR UR41, R20 ;  /* 0x00000000142972ca */ /* 0x000fe200000e0000 */
[----:B------:R-:W-:Y:S01]  /*61a0*/  VIADD R112, R112, 0x1 ;  /* 0x0000000170707836 */ /* 0x000fe20000000000 */
[----:B------:R-:W-:Y:S02]  /*61b0*/  @!P1 SHF.R.U32.HI R2, RZ, R14, R3 ;  /* 0x0000000eff029219 */ /* 0x000fe40000011603 */
[----:B------:R-:W-:Y:S02]  /*61c0*/  @!P1 SEL R3, R45, R0, !P2 ;  /* 0x000000002d039207 */ /* 0x000fe40005000000 */
[----:B------:R-:W-:Y:S02]  /*61d0*/  @!P1 SEL R2, R43, R2, !P0 ;  /* 0x000000022b029207 */ /* 0x000fe40004000000 */
[----:B------:R-:W-:Y:S01]  /*61e0*/  @P4 SHF.R.U32.HI R103, RZ, 0x10, R17 ;  /* 0x00000010ff674819 */ /* 0x000fe20000011611 */
[----:B------:R-:W-:Y:S02]  /*61f0*/  USHF.L.U32 UR42, UR42, 0x6, URZ ;  /* 0x000000062a2a7899 */ /* 0x000fe400080006ff */
[----:B------:R-:W-:Y:S02]  /*6200*/  @!P1 IMAD.IADD R0, R2, 0x1, -R3 ;  /* 0x0000000102009824 */ /* 0x000fe400078e0a03 */
[----:B------:R-:W-:Y:S01]  /*6210*/  @!P1 IMAD.IADD R2, R3, 0x1, -R2 ;  /* 0x0000000103029824 */ /* 0x000fe200078e0a02 */
[----:B------:R-:W-:Y:S01]  /*6220*/  USHF.L.U32 UR41, UR41, 0x7, URZ ;  /* 0x0000000729297899 */ /* 0x000fe200080006ff */
[----:B------:R-:W-:Y:S02]  /*6230*/  @!P1 IMAD R45, R0, R9, R45 ;  /* 0x00000009002d9224 */ /* 0x000fe400078e022d */
[----:B------:R-:W-:Y:S01]  /*6240*/  @!P1 IMAD R43, R2, R10, R43 ;  /* 0x0000000a022b9224 */ /* 0x000fe200078e022b */
[----:B------:R-:W-:Y:S08]  /*6250*/  BRA.U !UP0, `(.L_x_112) ;  /* 0x0000000108407547 */ /* 0x000ff0000b800000 */
[----:B------:R-:W1:Y:S01]  /*6260*/  LDCU.64 UR8, c[0x4][0x80] ;  /* 0x01001000ff0877ac */ /* 0x000e620008000a00 */
[----:B------:R-:W-:Y:S01]  /*6270*/  MOV R3, 0x0 ;  /* 0x0000000000037802 */ /* 0x000fe20000000f00 */
[----:B------:R-:W-:Y:S02]  /*6280*/  HFMA2 R12, -RZ, RZ, 0, 5.9604644775390625e-08 ;  /* 0x00000001ff0c7431 */ /* 0x000fe400000001ff */
[----:B------:R-:W-:Y:S02]  /*6290*/  IMAD.MOV.U32 R8, RZ, RZ, 0x70 ;  /* 0x00000070ff087424 */ /* 0x000fe400078e00ff */
[----:B------:R-:W-:Y:S01]  /*62a0*/  IMAD.MOV.U32 R13, RZ, RZ, RZ ;  /* 0x000000ffff0d7224 */ /* 0x000fe200078e00ff */
[----:B------:R-:W2:Y:S01]  /*62b0*/  LDCU.64 UR6, c[0x4][0x88] ;  /* 0x01001100ff0677ac */ /* 0x000ea20008000a00 */
[----:B------:R-:W3:Y:S01]  /*62c0*/  LDC.64 R2, c[0x4][R3] ;  /* 0x0100000003027b82 */ /* 0x000ee20000000a00 */
[----:B------:R-:W4:Y:S01]  /*62d0*/  LDCU.64 UR4, c[0x4][0x8] ;  /* 0x01000100ff0477ac */ /* 0x000f220008000a00 */
[----:B-1----:R-:W-:Y:S01]  /*62e0*/  MOV R5, UR9 ;  /* 0x0000000900057c02 */ /* 0x002fe20008000f00 */
[----:B------:R-:W-:Y:S01]  /*62f0*/  IMAD.U32 R4, RZ, RZ, UR8 ;  /* 0x00000008ff047e24 */ /* 0x000fe2000f8e00ff */
[----:B--2---:R-:W-:Y:S01]  /*6300*/  MOV R7, UR7 ;  /* 0x0000000700077c02 */ /* 0x004fe20008000f00 */
[----:B------:R-:W-:Y:S01]  /*6310*/  IMAD.U32 R6, RZ, RZ, UR6 ;  /* 0x00000006ff067e24 */ /* 0x000fe2000f8e00ff */
[----:B----4-:R-:W-:Y:S01]  /*6320*/  MOV R11, UR5 ;  /* 0x00000005000b7c02 */ /* 0x010fe20008000f00 */
[----:B------:R-:W-:Y:S02]  /*6330*/  IMAD.U32 R10, RZ, RZ, UR4 ;  /* 0x00000004ff0a7e24 */ /* 0x000fe4000f8e00ff */
[----:B------:R-:W-:Y:S07]  /*6340*/  LEPC R20, `(.L_x_112) ;  /* 0x000000001014794e */ /* 0x000fee0000000000 */
[----:B---3-5:R-:W-:Y:S05]  /*6350*/  CALL.ABS.NOINC R2 ;  /* 0x0000000002007343 */ /* 0x028fea0003c00000 */
.L_x_112:
[----:B------:R-:W-:Y:S01]  /*6360*/  LOP3.LUT P0, RZ, R109, 0x1b0, RZ, 0xc0, !PT ;  /* 0x000001b06dff7812 */ /* 0x000fe2000780c0ff */
[----:B------:R-:W-:Y:S11]  /*6370*/  BSSY.RECONVERGENT B6, `(.L_x_113) ;  /* 0x0000013000067945 */ /* 0x000ff60003800200 */
[----:B------:R-:W-:Y:S01]  /*6380*/  @!UPT UIADD3 URZ, UPT, UPT, URZ, URZ, URZ ;  /* 0x000000fffffff290 */ /* 0x000fe2000fffe0ff */
[----:B------:R-:W-:Y:S05]  /*6390*/  @!P0 BRA `(.L_x_114) ;  /* 0x0000000000408947 */ /* 0x000fea0003800000 */
        /* <DEDUP_REMOVED lines=16> */
.L_x_114:
[----:B------:R-:W-:Y:S05]  /*64a0*/  BSYNC.RECONVERGENT B6 ;  /* 0x0000000000067941 */ /* 0x000fea0003800200 */
.L_x_113:
[----:B------:R-:W-:Y:S01]  /*64b0*/  ISETP.NE.U32.AND P4, PT, R90, RZ, PT ;  /* 0x000000ff5a00720c */ /* 0x000fe20003f85070 */
[----:B------:R-:W-:Y:S01]  /*64c0*/  UISETP.NE.AND UP2, UPT, UR50, URZ, UPT ;  /* 0x000000ff3200728c */ /* 0x000fe2000bf45270 */
[----:B------:R-:W-:Y:S01]  /*64d0*/  ISETP.NE.U32.AND P2, PT, RZ, UR38, PT ;  /* 0x00000026ff007c0c */ /* 0x000fe2000bf45070 */
[----:B------:R-:W-:Y:S01]  /*64e0*/  UISETP.NE.U32.AND UP1, UPT, UR44, URZ, UPT ;  /* 0x000000ff2c00728c */ /* 0x000fe2000bf25070 */
[----:B------:R-:W-:Y:S01]  /*64f0*/  ISETP.NE.AND.EX P4, PT, R91, RZ, PT, P4 ;  /* 0x000000ff5b00720c */ /* 0x000fe20003f85340 */
[----:B------:R-:W-:Y:S01]  /*6500*/  UPLOP3.LUT UP0, UPT, UPT, UPT, UPT, 0x40, 0x4 ;  /* 0x000000000004789c */ /* 0x000fe20003f0e870 */
[----:B------:R-:W-:Y:S01]  /*6510*/  ISETP.NE.AND.EX P2, PT, RZ, UR39, PT, P2 ;  /* 0x00000027ff007c0c */ /* 0x000fe2000bf45320 */
[----:B------:R-:W-:Y:S01]  /*6520*/  UISETP.NE.AND.EX UP1, UPT, UR45, URZ, UPT, UP1 ;  /* 0x000000ff2d00728c */ /* 0x000fe2000bf25310 */
[----:B------:R-:W-:Y:S04]  /*6530*/  PLOP3.LUT P1, PT, PT, PT, UP2, 0x80, 0x8 ;  /* 0x000000000008781c */ /* 0x000fe80003f2f028 */
[----:B------:R-:W-:Y:S06]  /*6540*/  @UP2 UPLOP3.LUT UP0, UPT, UPT, UPT, UP1, 0x80, 0x8 ;  /* 0x000000000008289c */ /* 0x000fec0003f0f010 */
[----:B------:R-:W-:Y:S01]  /*6550*/  PLOP3.LUT P0, PT, PT, PT, UP0, 0x80, 0x8 ;  /* 0x000000000008781c */ /* 0x000fe20003f0f008 */
[----:B------:R-:W-:Y:S01]  /*6560*/  @!UPT UIADD3 URZ, UPT, UPT, URZ, URZ, URZ ;  /* 0x000000fffffff290 */ /* 0x000fe2000fffe0ff */
[----:B------:R-:W-:Y:S11]  /*6570*/  BRA.U !UP1, `(.L_x_115) ;  /* 0x0000000109387547 */ /* 0x000ff6000b800000 */
[----:B------:R-:W-:Y:S01]  /*6580*/  UISETP.NE.U32.AND UP0, UPT, UR38, URZ, UPT ;  /* 0x000000ff2600728c */ /* 0x000fe2000bf05070 */
[----:B------:R-:W-:Y:S02]  /*6590*/  HFMA2 R0, -RZ, RZ, 0, 5.9604644775390625e-08 ;  /* 0x00000001ff007431 */ /* 0x000fe400000001ff */
[----:B------:R-:W-:Y:S01]  /*65a0*/  IMAD.MOV.U32 R95, RZ, RZ, 0x1 ;  /* 0x00000001ff5f7424 */ /* 0x000fe200078e00ff */
[----:B------:R-:W-:Y:S06]  /*65b0*/  UISETP.NE.AND.EX UP0, UPT, UR39, URZ, UPT, UP0 ;  /* 0x000000ff2700728c */ /* 0x000fec000bf05300 */
[----:B------:R-:W-:Y:S05]  /*65c0*/  PLOP3.LUT P3, PT, PT, PT, UP0, 0x80, 0x8 ;  /* 0x000000000008781c */ /* 0x000fea0003f6f008 */
[----:B------:R-:W1:Y:S01]  /*65d0*/  @UP0 LDCU.64 UR6, c[0x0][0x888] ;  /* 0x00011100ff0607ac */ /* 0x000e620008000a00 */
[----:B------:R-:W-:Y:S07]  /*65e0*/  @UP0 UIMAD UR4, UR36, UR44, URZ ;  /* 0x0000002c240402a4 */ /* 0x000fee000f8e02ff */
[----:B------:R-:W-:Y:S01]  /*65f0*/  @!P3 PRMT R95, R0, 0x7610, R95 ;  /* 0x00007610005fb816 */ /* 0x000fe2000000005f */
[----:B-1----:R-:W-:Y:S03]  /*6600*/  @UP0 UIMAD.WIDE UR6, UR4, 0x4, UR6 ;  /* 0x00000004040608a5 */ /* 0x002fe6000f8e0206 */
[----:B------:R-:W1:Y:S03]  /*6610*/  @!UP0 LDCU UR4, c[0x0][0x880] ;  /* 0x00011000ff0487ac */ /* 0x000e660008000800 */
[----:B------:R-:W-:Y:S01]  /*6620*/  IMAD.U32 R2, RZ, RZ, UR6 ;  /* 0x00000006ff027e24 */ /* 0x000fe2000f8e00ff */
[----:B------:R-:W-:Y:S05]  /*6630*/  MOV R3, UR7 ;  /* 0x0000000700037c02 */ /* 0x000fea0008000f00 */
[----:B-----5:R2:W5:Y:S02]  /*6640*/  @P3 LDG.E R49, desc[UR46][R2.64] ;  /* 0x0000002e02313981 */ /* 0x020564000c1e1900 */
[----:B-12---:R-:W-:Y:S02]  /*6650*/  @!P3 IMAD.U32 R49, RZ, RZ, UR4 ;  /* 0x00000004ff31be24 */ /* 0x006fe4000f8e00ff */
.L_x_115:
[----:B------:R-:W-:Y:S05]  /*6660*/  @!P4 BRA `(.L_x_116) ;  /* 0x000000000020c947 */ /* 0x000fea0003800000 */
[----:B------:R-:W-:Y:S04]  /*6670*/  ISETP.NE.U32.AND P3, PT, R88, RZ, PT ;  /* 0x000000ff5800720c */ /* 0x000fe80003f65070 */
[----:B------:R-:W-:Y:S11]  /*6680*/  ISETP.NE.AND.EX P3, PT, R89, RZ, PT, P3 ;  /* 0x000000ff5900720c */ /* 0x000ff60003f65330 */
[----:B------:R-:W-:Y:S02]  /*6690*/  @!UPT UIADD3 URZ, UPT, UPT, URZ, URZ, URZ ;  /* 0x000000fffffff290 */ /* 0x000fe4000fffe0ff */
[----:B------:R-:W1:Y:S01]  /*66a0*/  @P3 LDC.64 R2, c[0x0][0x8a8] ;  /* 0x00022a00ff023b82 */ /* 0x000e620000000a00 */
[----:B------:R-:W-:Y:S04]  /*66b0*/  @P3 IMAD R0, R90, UR36, RZ ;  /* 0x000000245a003c24 */ /* 0x000fe8000f8e02ff */
[----:B-1----:R-:W-:Y:S05]  /*66c0*/  @P3 IMAD.WIDE R2, R0, 0x4, R2 ;  /* 0x0000000400023825 */ /* 0x002fea00078e0202 */
[----:B-----5:R1:W5:Y:S02]  /*66d0*/  @P3 LDG.E R47, desc[UR46][R2.64] ;  /* 0x0000002e022f3981 */ /* 0x020364000c1e1900 */
[----:B-1----:R-:W2:Y:S02]  /*66e0*/  @!P3 LDC R47, c[0x0][0x8a0] ;  /* 0x00022800ff2fbb82 */ /* 0x002ea40000000800 */
.L_x_116:
[----:B-----5:R-:W-:Y:S01]  /*66f0*/  FSETP.NEU.AND P4, PT, R49, RZ, PT ;  /* 0x000000ff3100720b */ /* 0x020fe20003f8d000 */
[----:B------:R-:W-:Y:S01]  /*6700*/  BSSY B1, `(.L_x_117) ;  /* 0x0000042000017945 */ /* 0x000fe20003800000 */
[----:B------:R-:W-:Y:S01]  /*6710*/  SEL R7, RZ, 0xffffffff, P2 ;  /* 0xffffffffff077807 */ /* 0x000fe20001000000 */
[----:B------:R-:W-:Y:S01]  /*6720*/  IMAD.MOV.U32 R115, RZ, RZ, 0x1 ;  /* 0x00000001ff737424 */ /* 0x000fe200078e00ff */
[----:B------:R-:W-:Y:S02]  /*6730*/  LOP3.LUT P3, RZ, R95, 0xff, RZ, 0xc0, !PT ;  /* 0x000000ff5fff7812 */ /* 0x000fe4000786c0ff */
[----:B------:R-:W-:Y:S02]  /*6740*/  CS2R R86, SRZ ;  /* 0x0000000000567805 */ /* 0x000fe4000001ff00 */
[----:B------:R-:W-:Y:S02]  /*6750*/  @P1 SEL R4, RZ, 0xffffffff, P4 ;  /* 0xffffffffff041807 */ /* 0x000fe40002000000 */
[----:B------:R-:W-:Y:S02]  /*6760*/  CS2R R84, SRZ ;  /* 0x0000000000547805 */ /* 0x000fe4000001ff00 */
[----:B------:R-:W-:Y:S02]  /*6770*/  LEA R0, R105, UR49, 0x3 ;  /* 0x0000003169007c11 */ /* 0x000fe4000f8e18ff */
[----:B------:R-:W-:Y:S02]  /*6780*/  CS2R R82, SRZ ;  /* 0x0000000000527805 */ /* 0x000fe4000001ff00 */
[----:B------:R-:W-:Y:S02]  /*6790*/  @P0 SEL R4, R7, R4, !P3 ;  /* 0x0000000407040207 */ /* 0x000fe40005800000 */
[----:B------:R-:W-:Y:S02]  /*67a0*/  CS2R R80, SRZ ;  /* 0x0000000000507805 */ /* 0x000fe4000001ff00 */
[----:B------:R-:W-:Y:S02]  /*67b0*/  LEA R113, R44, UR49, 0x3 ;  /* 0x000000312c717c11 */ /* 0x000fe4000f8e18ff */
[----:B------:R-:W-:Y:S02]  /*67c0*/  @P1 LOP3.LUT R4, R4, 0x1, RZ, 0xc0, !PT ;  /* 0x0000000104041812 */ /* 0x000fe400078ec0ff */
[----:B------:R-:W-:Y:S02]  /*67d0*/  SHF.L.U32 R2, R107, 0x1f, RZ ;  /* 0x0000001f6b027819 */ /* 0x000fe400000006ff */
[----:B------:R-:W-:Y:S02]  /*67e0*/  ISETP.NE.U32.OR P6, PT, R4, 0x1, !P1 ;  /* 0x000000010400780c */ /* 0x000fe40004fc5470 */
[----:B------:R-:W-:Y:S02]  /*67f0*/  PLOP3.LUT P2, PT, PT, PT, UP1, 0x80, 0x8 ;  /* 0x000000000008781c */ /* 0x000fe40003f4f018 */
[----:B------:R-:W-:Y:S02]  /*6800*/  LEA.HI R5, R44, R44, RZ, 0x1 ;  /* 0x0000002c2c057211 */ /* 0x000fe400078f08ff */
[----:B------:R-:W-:Y:S02]  /*6810*/  SEL R4, RZ, 0xffffffff, P4 ;  /* 0xffffffffff047807 */ /* 0x000fe40002000000 */
[----:B------:R-:W-:Y:S01]  /*6820*/  P2R R114, PR, RZ, 0x40 ;  /* 0x00000040ff727803 */ /* 0x000fe20000000000 */
[C---:B------:R-:W-:Y:S01]  /*6830*/  IMAD.SHL.U32 R3, R5.reuse, 0x40, RZ ;  /* 0x0000004005037824 */ /* 0x040fe200078e00ff */
[----:B------:R-:W-:Y:S03]  /*6840*/  LOP3.LUT R5, R5, 0xffe, RZ, 0xc0, !PT ;  /* 0x00000ffe05057812 */ /* 0x000fe600078ec0ff */
[----:B------:R-:W-:Y:S02]  /*6850*/  @P6 SHF.L.U32 R9, R104, 0x1f, RZ ;  /* 0x0000001f68096819 */ /* 0x000fe400000006ff */
[----:B------:R-:W-:Y:S01]  /*6860*/  @P2 SEL R4, R7, R4, !P3 ;  /* 0x0000000407042207 */ /* 0x000fe20005800000 */
[----:B------:R-:W-:Y:S01]  /*6870*/  IMAD.IADD R48, R44, 0x1, -R5 ;  /* 0x000000012c307824 */ /* 0x000fe200078e0a05 */
[----:B------:R-:W1:Y:S01]  /*6880*/  @P6 SYNCS.PHASECHK.TRANS64.TRYWAIT P1, [R0+URZ+0x220], R9 ;  /* 0x00022009000065a7 */ /* 0x000e6200080211ff */
[----:B------:R-:W-:Y:S02]  /*6890*/  LOP3.LUT R3, R3, 0xffffff80, RZ, 0xc0, !PT ;  /* 0xffffff8003037812 */ /* 0x000fe400078ec0ff */
[----:B------:R-:W-:Y:S03]  /*68a0*/  LOP3.LUT R4, R4, 0x1, RZ, 0xc0, !PT ;  /* 0x0000000104047812 */ /* 0x000fe600078ec0ff */
[----:B------:R-:W-:Y:S01]  /*68b0*/  IMAD.IADD R3, R46, 0x1, R3 ;  /* 0x000000012e037824 */ /* 0x000fe200078e0203 */
[----:B------:R-:W-:Y:S03]  /*68c0*/  ISETP.NE.U32.AND P5, PT, R4, 0x1, PT ;  /* 0x000000010400780c */ /* 0x000fe60003fa5070 */
[----:B------:R-:W-:Y:S01]  /*68d0*/  IMAD R48, R48, 0x100000, R3 ;  /* 0x0010000030307824 */ /* 0x000fe200078e0203 */
[----:B------:R-:W-:Y:S01]  /*68e0*/  P2R R124, PR, RZ, 0x20 ;  /* 0x00000020ff7c7803 */ /* 0x000fe20000000000 */
[----:B------:R3:W4:Y:S01]  /*68f0*/  SYNCS.PHASECHK.TRANS64.TRYWAIT P0, [R113+URZ+0x270], R2 ;  /* 0x00027002710075a7 */ /* 0x00072200080011ff */
[----:B-1----:R-:W-:Y:S01]  /*6900*/  @P6 SEL R115, RZ, 0x1, !P1 ;  /* 0x00000001ff736807 */ /* 0x002fe20004800000 */
[----:B---3--:R-:W-:Y:S06]  /*6910*/  @!P6 BRA `(.L_x_118) ;  /* 0x000000000080e947 */ /* 0x008fec0003800000 */
[----:B------:R-:W-:Y:S01]  /*6920*/  @P5 IMAD R5, R105, 0x1000, R100 ;  /* 0x0000100069055824 */ /* 0x000fe200078e0264 */
[----:B------:R-:W-:Y:S01]  /*6930*/  ISETP.NE.AND P1, PT, R115, RZ, PT ;  /* 0x000000ff7300720c */ /* 0x000fe20003f25270 */
[----:B------:R-:W-:Y:S01]  /*6940*/  BSSY B0, `(.L_x_119) ;  /* 0x000000b000007945 */ /* 0x000fe20003800000 */
[----:B------:R-:W-:Y:S01]  /*6950*/  CS2R R82, SRZ ;  /* 0x0000000000527805 */ /* 0x000fe2000001ff00 */
[----:B------:R-:W-:Y:S01]  /*6960*/  @P5 VIADD R4, R5, UR49 ;  /* 0x0000003105045c36 */ /* 0x000fe20008000000 */
[----:B------:R-:W-:Y:S02]  /*6970*/  CS2R R80, SRZ ;  /* 0x0000000000507805 */ /* 0x000fe4000001ff00 */
[----:B------:R-:W-:Y:S02]  /*6980*/  CS2R R86, SRZ ;  /* 0x0000000000567805 */ /* 0x000fe4000001ff00 */
[----:B------:R-:W-:Y:S01]  /*6990*/  CS2R R84, SRZ ;  /* 0x0000000000547805 */ /* 0x000fe2000001ff00 */
[----:B------:R-:W-:Y:S04]  /*69a0*/  @P5 IMAD R4, R108, -0x10, R4 ;  /* 0xfffffff06c045824 */ /* 0x000fe800078e0204 */
[----:B------:R-:W-:Y:S05]  /*69b0*/  @P1 BRA `(.L_x_120) ;  /* 0x00000000000c1947 */ /* 0x000fea0003800000 */
[----:B------:R-:W-:Y:S04]  /*69c0*/  SHF.L.U32 R3, R104, 0x1f, RZ ;  /* 0x0000001f68037819 */ /* 0x000fe800000006ff */
[----:B------:R-:W1:Y:S02]  /*69d0*/  SYNCS.PHASECHK.TRANS64.TRYWAIT P1, [R0+URZ+0x220], R3 ;  /* 0x00022003000075a7 */ /* 0x000e6400080211ff */
[----:B-1----:R-:W-:Y:S05]  /*69e0*/  @!P1 BRA `(.L_x_121) ;  /* 0x0000002c00c09947 */ /* 0x002fea0003800000 */
.L_x_120:
[----:B------:R-:W-:Y:S05]  /*69f0*/  BSYNC B0 ;  /* 0x0000000000007941 */ /* 0x000fea0003800000 */
.L_x_119:
[----:B------:R-:W-:Y:S01]  /*6a00*/  ISETP.NE.AND P1, PT, R124, RZ, PT ;  /* 0x000000ff7c00720c */ /* 0x000fe20003f25270 */
[----:B-1----:R-:W-:Y:S02]  /*6a10*/  VIADD R3, R0, 0x230 ;  /* 0x0000023000037836 */ /* 0x002fe40000000000 */
[----:B------:R-:W-:Y:S02]  /*6a20*/  IMAD.U32 R0, RZ, RZ, UR37 ;  /* 0x00000025ff007e24 */ /* 0x000fe4000f8e00ff */
[----:B------:R-:W-:Y:S03]  /*6a30*/  VIADD R105, R105, 0x1 ;  /* 0x0000000169697836 */ /* 0x000fe60000000000 */
[----:B------:R-:W-:Y:S05]  /*6a40*/  PRMT R0, R0, 0x654, R3 ;  /* 0x0000065400007816 */ /* 0x000fea0000000003 */
[----:B------:R1:W3:Y:S04]  /*6a50*/  @P1 LDS.128 R80, [R5+UR49+0x400] ;  /* 0x0004003105501984 */ /* 0x0002e80008000c00 */
[----:B------:R1:W1:Y:S01]  /*6a60*/  @P1 LDS.128 R84, [R4+0x410] ;  /* 0x0004100004541984 */ /* 0x0002620000000c00 */
[C---:B------:R-:W-:Y:S01]  /*6a70*/  ISETP.NE.AND P1, PT, R105.reuse, 0x2, PT ;  /* 0x000000026900780c */ /* 0x040fe20003f25270 */
[----:B------:R-:W-:Y:S01]  /*6a80*/  @!PT LDS RZ, [RZ] ;  /* 0x00000000fffff984 */ /* 0x000fe20000000800 */
[----:B------:R-:W-:Y:S01]  /*6a90*/  @!PT LDS RZ, [RZ] ;  /* 0x00000000fffff984 */ /* 0x000fe20000000800 */
[----:B------:R-:W-:Y:S01]  /*6aa0*/  @!PT LDS RZ, [RZ] ;  /* 0x00000000fffff984 */ /* 0x000fe20000000800 */
[----:B------:R-:W-:Y:S01]  /*6ab0*/  @!PT LDS RZ, [RZ] ;  /* 0x00000000fffff984 */ /* 0x000fe20000000800 */
[----:B------:R5:W-:Y:S06]  /*6ac0*/  MEMBAR.ALL.CTA ;  /* 0x0000000000007992 */ /* 0x000bec0000008000 */
[----:B-----5:R-:W5:Y:S01]  /*6ad0*/  FENCE.VIEW.ASYNC.S ;  /* 0x00000000000073c6 */ /* 0x020f620000000000 */
[----:B------:R-:W-:Y:S02]  /*6ae0*/  SEL R3, RZ, 0x1, P1 ;  /* 0x00000001ff037807 */ /* 0x000fe40000800000 */
[----:B------:R-:W-:Y:S02]  /*6af0*/  SEL R105, R105, RZ, P1 ;  /* 0x000000ff69697207 */ /* 0x000fe40000800000 */
[----:B------:R-:W-:Y:S01]  /*6b00*/  LOP3.LUT R104, R104, R3, RZ, 0x3c, !PT ;  /* 0x0000000368687212 */ /* 0x000fe200078e3cff */
[----:B-----5:R1:W-:Y:S06]  /*6b10*/  SYNCS.ARRIVE.TRANS64.RED.A1T0 RZ, [R0+URZ], RZ ;  /* 0x000000ff00ff79a7 */ /* 0x0203ec00081004ff */
.L_x_118:
[----:B------:R-:W-:Y:S05]  /*6b20*/  BSYNC B1 ;  /* 0x0000000000017941 */ /* 0x000fea0003800000 */
.L_x_117:
[----:B-1----:R-:W-:Y:S04]  /*6b30*/  SHF.R.U32.HI R0, RZ, 0x15, R48 ;  /* 0x00000015ff007819 */ /* 0x002fe80000011630 */
[----:B------:R-:W-:Y:S01]  /*6b40*/  LOP3.LUT P1, RZ, R0, 0x3, R101, 0x48, !PT ;  /* 0x0000000300ff7812 */ /* 0x000fe20007824865 */
[----:B------:R-:W-:Y:S01]  /*6b50*/  @!UPT UIADD3 URZ, UPT, UPT, URZ, URZ, URZ ;  /* 0x000000fffffff290 */ /* 0x000fe2000fffe0ff */
[----:B----4-:R-:W-:Y:S11]  /*6b60*/  @P0 BRA `(.L_x_122) ;  /* 0x0000000000080947 */ /* 0x010ff60003800000 */
[----:B------:R-:W1:Y:S02]  /*6b70*/  SYNCS.PHASECHK.TRANS64.TRYWAIT P0, [R113+URZ+0x270], R2 ;  /* 0x00027002710075a7 */ /* 0x000e6400080011ff */
[----:B-1----:R-:W-:Y:S05]  /*6b80*/  @!P0 BRA `(.L_x_123) ;  /* 0x0000002c006c8947 */ /* 0x002fea0003800000 */
.L_x_122:
[----:B------:R-:W-:Y:S05]  /*6b90*/  @!P1 BRA `(.L_x_124) ;  /* 0x0000000000409947 */ /* 0x000fea0003800000 */
[----:B------:R-:W4:Y:S01]  /*6ba0*/  LDCU.64 UR8, c[0x4][0x70] ;  /* 0x01000e00ff0877ac */ /* 0x000f220008000a00 */
[----:B------:R-:W-:Y:S01]  /*6bb0*/  MOV R3, 0x0 ;  /* 0x0000000000037802 */ /* 0x000fe20000000f00 */
[----:B------:R-:W-:Y:S02]  /*6bc0*/  HFMA2 R12, -RZ, RZ, 0, 5.9604644775390625e-08 ;  /* 0x00000001ff0c7431 */ /* 0x000fe400000001ff */
[----:B------:R-:W-:Y:S02]  /*6bd0*/  IMAD.MOV.U32 R8, RZ, RZ, 0x192 ;  /* 0x00000192ff087424 */ /* 0x000fe400078e00ff */
[----:B------:R-:W-:Y:S01]  /*6be0*/  IMAD.MOV.U32 R13, RZ, RZ, RZ ;  /* 0x000000ffff0d7224 */ /* 0x000fe200078e00ff */
[----:B------:R-:W5:Y:S01]  /*6bf0*/  LDCU.64 UR6, c[0x4][0x78] ;  /* 0x01000f00ff0677ac */ /* 0x000f620008000a00 */
[----:B-1----:R-:W1:Y:S01]  /*6c00*/  LDC.64 R2, c[0x4][R3] ;  /* 0x0100000003027b82 */ /* 0x002e620000000a00 */
[----:B------:R-:W2:Y:S01]  /*6c10*/  LDCU.64 UR4, c[0x4][0x10] ;  /* 0x01000200ff0477ac */ /* 0x000ea20008000a00 */
[----:B----4-:R-:W-:Y:S01]  /*6c20*/  MOV R5, UR9 ;  /* 0x0000000900057c02 */ /* 0x010fe20008000f00 */
[----:B------:R-:W-:Y:S01]  /*6c30*/  IMAD.U32 R4, RZ, RZ, UR8 ;  /* 0x00000008ff047e24 */ /* 0x000fe2000f8e00ff */
[----:B-----5:R-:W-:Y:S01]  /*6c40*/  MOV R7, UR7 ;  /* 0x0000000700077c02 */ /* 0x020fe20008000f00 */
[----:B------:R-:W-:Y:S01]  /*6c50*/  IMAD.U32 R6, RZ, RZ, UR6 ;  /* 0x00000006ff067e24 */ /* 0x000fe2000f8e00ff */
[----:B--2---:R-:W-:Y:S01]  /*6c60*/  MOV R11, UR5 ;  /* 0x00000005000b7c02 */ /* 0x004fe20008000f00 */
[----:B------:R-:W-:Y:S02]  /*6c70*/  IMAD.U32 R10, RZ, RZ, UR4 ;  /* 0x00000004ff0a7e24 */ /* 0x000fe4000f8e00ff */
[----:B------:R-:W-:Y:S07]  /*6c80*/  LEPC R20, `(.L_x_124) ;  /* 0x000000001014794e */ /* 0x000fee0000000000 */
[----:B-1-3--:R-:W-:Y:S05]  /*6c90*/  CALL.ABS.NOINC R2 ;  /* 0x0000000002007343 */ /* 0x00afea0003c00000 */
.L_x_124:
[-C--:B---3--:R-:W-:Y:S01]  /*6ca0*/  F2FP.F16.E4M3.UNPACK_B R51, R80.reuse ;  /* 0x00000050ff33723e */ /* 0x088fe200020006ff */
[----:B------:R-:W-:Y:S05]  /*6cb0*/  WARPSYNC.ALL ;  /* 0x0000000000007948 */ /* 0x000fea0003800000 */
[----:B------:R-:W-:Y:S01]  /*6cc0*/  R2UR UR4, R48 ;  /* 0x00000000300472ca */ /* 0x000fe200000e0000 */
[--C-:B------:R-:W-:Y:S01]  /*6cd0*/  HADD2.F32 R50, -RZ, R51.reuse.H0_H0 ;  /* 0x20000033ff327230 */ /* 0x100fe20000004100 */
[----:B------:R-:W-:Y:S01]  /*6ce0*/  F2FP.F16.E4M3.UNPACK_B R53, R80.H1 ;  /* 0x00000050ff35723e */ /* 0x000fe200030006ff */
[----:B------:R-:W-:Y:S01]  /*6cf0*/  HADD2.F32 R51, -RZ, R51.H1_H1 ;  /* 0x30000033ff337230 */ /* 0x000fe20000004100 */
[-C--:B------:R-:W-:Y:S01]  /*6d00*/  F2FP.F16.E4M3.UNPACK_B R55, R81.reuse ;  /* 0x00000051ff37723e */ /* 0x080fe200020006ff */
[----:B------:R-:W-:Y:S01]  /*6d10*/  BSSY.RECONVERGENT B0, `(.L_x_125) ;  /* 0x0000099000007945 */ /* 0x000fe20003800200 */
[----:B------:R-:W-:Y:S01]  /*6d20*/  F2FP.F16.E4M3.UNPACK_B R57, R81.H1 ;  /* 0x00000051ff39723e */ /* 0x000fe200030006ff */
[--C-:B------:R-:W-:Y:S01]  /*6d30*/  HADD2.F32 R52, -RZ, R53.reuse.H0_H0 ;  /* 0x20000035ff347230 */ /* 0x100fe20000004100 */
[-C--:B------:R-:W-:Y:S01]  /*6d40*/  F2FP.F16.E4M3.UNPACK_B R59, R82.reuse ;  /* 0x00000052ff3b723e */ /* 0x080fe200020006ff */
[----:B------:R-:W-:Y:S01]  /*6d50*/  HADD2.F32 R54, -RZ, R53.H1_H1 ;  /* 0x30000035ff367230 */ /* 0x000fe20000004100 */
[----:B------:R-:W-:Y:S01]  /*6d60*/  F2FP.F16.E4M3.UNPACK_B R61, R82.H1 ;  /* 0x00000052ff3d723e */ /* 0x000fe200030006ff */
[--C-:B------:R-:W-:Y:S01]  /*6d70*/  HADD2.F32 R53, -RZ, R55.reuse.H0_H0 ;  /* 0x20000037ff357230 */ /* 0x100fe20000004100 */
[-C--:B------:R-:W-:Y:S01]  /*6d80*/  F2FP.F16.E4M3.UNPACK_B R63, R83.reuse ;  /* 0x00000053ff3f723e */ /* 0x080fe200020006ff */
[----:B------:R-:W-:Y:S01]  /*6d90*/  LDTM.16dp32bit_t0_t15.x32 R4, tmem[UR4] ;  /* 0x00000004000479ee */ /* 0x000fe20008a80000 */
[----:B------:R-:W2:Y:S01]  /*6da0*/  LDTM.16dp32bit_t16_t31.x32 R4, tmem[UR4+0x20] ;  /* 0x00002004000479ee */ /* 0x000ea20008aa0000 */
[----:B------:R-:W-:Y:S01]  /*6db0*/  SHF.L.U32 R125, R102, 0x4, RZ ;  /* 0x00000004667d7819 */ /* 0x000fe200000006ff */
[----:B------:R-:W-:Y:S01]  /*6dc0*/  HADD2.F32 R56, -RZ, R55.H1_H1 ;  /* 0x30000037ff387230 */ /* 0x000fe20000004100 */
[----:B------:R-:W-:Y:S01]  /*6dd0*/  ISETP.NE.AND P6, PT, R114, RZ, PT ;  /* 0x000000ff7200720c */ /* 0x000fe20003fc5270 */
[----:B------:R-:W-:Y:S01]  /*6de0*/  HADD2.F32 R60, -RZ, R59.H1_H1 ;  /* 0x3000003bff3c7230 */ /* 0x000fe20000004100 */
[----:B------:R-:W-:Y:S01]  /*6df0*/  IADD3 R114, PT, PT, R100, UR49, RZ ;  /* 0x0000003164727c10 */ /* 0x000fe2000fffe0ff */
[----:B------:R-:W-:Y:S01]  /*6e00*/  HADD2.F32 R64, -RZ, R63.H1_H1 ;  /* 0x3000003fff407230 */ /* 0x000fe20000004100 */
[----:B------:R-:W-:Y:S01]  /*6e10*/  F2FP.F16.E4M3.UNPACK_B R65, R83.H1 ;  /* 0x00000053ff41723e */ /* 0x000fe200030006ff */
[--C-:B------:R-:W-:Y:S01]  /*6e20*/  HADD2.F32 R55, -RZ, R57.reuse.H0_H0 ;  /* 0x20000039ff377230 */ /* 0x100fe20000004100 */
[----:B------:R-:W-:Y:S01]  /*6e30*/  IADD3 R114, PT, PT, R114, R125, RZ ;  /* 0x0000007d72727210 */ /* 0x000fe20007ffe0ff */
[----:B------:R-:W-:Y:S01]  /*6e40*/  HADD2.F32 R58, -RZ, R57.H1_H1 ;  /* 0x30000039ff3a7230 */ /* 0x000fe20000004100 */
[-C--:B------:R-:W-:Y:S01]  /*6e50*/  F2FP.F16.E4M3.UNPACK_B R67, R84.reuse ;  /* 0x00000054ff43723e */ /* 0x080fe200020006ff */
[----:B------:R-:W-:Y:S01]  /*6e60*/  HADD2.F32 R57, -RZ, R59.H0_H0 ;  /* 0x2000003bff397230 */ /* 0x000fe20000004100 */
[----:B------:R-:W-:Y:S01]  /*6e70*/  F2FP.F16.E4M3.UNPACK_B R69, R84.H1 ;  /* 0x00000054ff45723e */ /* 0x000fe200030006ff */
[----:B------:R-:W-:Y:S01]  /*6e80*/  HADD2.F32 R59, -RZ, R61.H0_H0 ;  /* 0x2000003dff3b7230 */ /* 0x000fe20000004100 */
[-C--:B------:R-:W-:Y:S01]  /*6e90*/  F2FP.F16.E4M3.UNPACK_B R71, R85.reuse ;  /* 0x00000055ff47723e */ /* 0x080fe200020006ff */
[----:B------:R-:W-:Y:S01]  /*6ea0*/  HADD2.F32 R68, -RZ, R67.H1_H1 ;  /* 0x30000043ff447230 */ /* 0x000fe20000004100 */
[----:B------:R-:W-:Y:S01]  /*6eb0*/  F2FP.F16.E4M3.UNPACK_B R73, R85.H1 ;  /* 0x00000055ff49723e */ /* 0x000fe200030006ff */
[----:B------:R-:W-:Y:S01]  /*6ec0*/  HADD2.F32 R62, -RZ, R61.H1_H1 ;  /* 0x3000003dff3e7230 */ /* 0x000fe20000004100 */
[-C--:B------:R-:W-:Y:S01]  /*6ed0*/  F2FP.F16.E4M3.UNPACK_B R75, R86.reuse ;  /* 0x00000056ff4b723e */ /* 0x080fe200020006ff */
[----:B------:R-:W-:Y:S01]  /*6ee0*/  HADD2.F32 R61, -RZ, R63.H0_H0 ;  /* 0x2000003fff3d7230 */ /* 0x000fe20000004100 */
[----:B------:R-:W-:Y:S01]  /*6ef0*/  F2FP.F16.E4M3.UNPACK_B R77, R86.H1 ;  /* 0x00000056ff4d723e */ /* 0x000fe200030006ff */
[----:B------:R-:W-:Y:S01]  /*6f00*/  HADD2.F32 R72, -RZ, R71.H1_H1 ;  /* 0x30000047ff487230 */ /* 0x000fe20000004100 */
[----:B------:R-:W-:Y:S01]  /*6f10*/  F2FP.F16.E4M3.UNPACK_B R79, R87.H1 ;  /* 0x00000057ff4f723e */ /* 0x000fe200030006ff */
[C---:B--2---:R-:W-:Y:S01]  /*6f20*/  FMUL R0, R47.reuse, R4 ;  /* 0x000000042f007220 */ /* 0x044fe20000400000 */
[C---:B-1----:R-:W-:Y:S01]  /*6f30*/  FMUL R2, R47.reuse, R5 ;  /* 0x000000052f027220 */ /* 0x042fe20000400000 */
[C---:B------:R-:W-:Y:S01]  /*6f40*/  FMUL R4, R47.reuse, R8 ;  /* 0x000000082f047220 */ /* 0x040fe20000400000 */
[----:B------:R-:W-:Y:S01]  /*6f50*/  FMUL R5, R47, R9 ;  /* 0x000000092f057220 */ /* 0x000fe20000400000 */
[C---:B------:R-:W-:Y:S01]  /*6f60*/  FFMA R0, R49.reuse, R50, R0 ;  /* 0x0000003231007223 */ /* 0x040fe20000000000 */
[----:B------:R-:W-:Y:S01]  /*6f70*/  FFMA R2, R49, R51, R2 ;  /* 0x0000003331027223 */ /* 0x000fe20000000002 */
[C---:B------:R-:W-:Y:S01]  /*6f80*/  FMUL R8, R47.reuse, R12 ;  /* 0x0000000c2f087220 */ /* 0x040fe20000400000 */
[C---:B------:R-:W-:Y:S01]  /*6f90*/  FMUL R9, R47.reuse, R13 ;  /* 0x0000000d2f097220 */ /* 0x040fe20000400000 */
[C---:B------:R-:W-:Y:S01]  /*6fa0*/  FMUL R12, R47.reuse, R16 ;  /* 0x000000102f0c7220 */ /* 0x040fe20000400000 */
[C---:B------:R-:W-:Y:S01]  /*6fb0*/  FMUL R13, R47.reuse, R17 ;  /* 0x000000112f0d7220 */ /* 0x040fe20000400000 */
[C---:B------:R-:W-:Y:S01]  /*6fc0*/  FMUL R16, R47.reuse, R20 ;  /* 0x000000142f107220 */ /* 0x040fe20000400000 */
[C---:B------:R-:W-:Y:S01]  /*6fd0*/  FMUL R17, R47.reuse, R21 ;  /* 0x000000152f117220 */ /* 0x040fe20000400000 */
[C---:B------:R-:W-:Y:S01]  /*6fe0*/  FMUL R20, R47.reuse, R24 ;  /* 0x000000182f147220 */ /* 0x040fe20000400000 */
[C---:B------:R-:W-:Y:S01]  /*6ff0*/  FMUL R21, R47.reuse, R25 ;  /* 0x000000192f157220 */ /* 0x040fe20000400000 */
[----:B------:R-:W-:Y:S02]  /*7000*/  HADD2.F32 R76, -RZ, R75.H1_H1 ;  /* 0x3000004bff4c7230 */ /* 0x000fe40000004100 */
[C---:B------:R-:W-:Y:S01]  /*7010*/  FMUL R24, R47.reuse, R28 ;  /* 0x0000001c2f187220 */ /* 0x040fe20000400000 */
[C---:B------:R-:W-:Y:S01]  /*7020*/  FMUL R25, R47.reuse, R29 ;  /* 0x0000001d2f197220 */ /* 0x040fe20000400000 */
[C---:B------:R-:W-:Y:S01]  /*7030*/  FMUL R28, R47.reuse, R32 ;  /* 0x000000202f1c7220 */ /* 0x040fe20000400000 */
[C---:B------:R-:W-:Y:S01]  /*7040*/  FMUL R29, R47.reuse, R33 ;  /* 0x000000212f1d7220 */ /* 0x040fe20000400000 */
[C---:B------:R-:W-:Y:S01]  /*7050*/  FMUL R3, R47.reuse, R6 ;  /* 0x000000062f037220 */ /* 0x040fe20000400000 */
[C---:B------:R-:W-:Y:S01]  /*7060*/  FMUL R7, R47.reuse, R7 ;  /* 0x000000072f077220 */ /* 0x040fe20000400000 */
[C---:B------:R-:W-:Y:S01]  /*7070*/  FMUL R6, R47.reuse, R10 ;  /* 0x0000000a2f067220 */ /* 0x040fe20000400000 */
[----:B------:R-:W-:Y:S01]  /*7080*/  FMUL R11, R47, R11 ;  /* 0x0000000b2f0b7220 */ /* 0x000fe20000400000 */
[C---:B------:R-:W-:Y:S01]  /*7090*/  FFMA R3, R49.reuse, R52, R3 ;  /* 0x0000003431037223 */ /* 0x040fe20000000003 */
[C---:B------:R-:W-:Y:S01]  /*70a0*/  FFMA R7, R49.reuse, R54, R7 ;  /* 0x0000003631077223 */ /* 0x040fe20000000007 */
[C---:B------:R-:W-:Y:S01]  /*70b0*/  FFMA R4, R49.reuse, R53, R4 ;  /* 0x0000003531047223 */ /* 0x040fe20000000004 */
[----:B------:R-:W-:Y:S01]  /*70c0*/  F2FP.F16.E4M3.UNPACK_B R50, R87 ;  /* 0x00000057ff32723e */ /* 0x000fe200020006ff */
[C---:B------:R-:W-:Y:S01]  /*70d0*/  FFMA R5, R49.reuse, R56, R5 ;  /* 0x0000003831057223 */ /* 0x040fe20000000005 */
[----:B------:R-:W-:Y:S01]  /*70e0*/  FFMA R6, R49, R55, R6 ;  /* 0x0000003731067223 */ /* 0x000fe20000000006 */
[----:B------:R-:W-:Y:S01]  /*70f0*/  F2FP.SATFINITE.E4M3.F32.PACK_AB_MERGE_C R117, R7, R3, RZ ;  /* 0x000000030775723e */ /* 0x000fe200048070ff */
[C---:B------:R-:W-:Y:S01]  /*7100*/  FFMA R11, R49.reuse, R58, R11 ;  /* 0x0000003a310b7223 */ /* 0x040fe2000000000b */
[C---:B------:R-:W-:Y:S01]  /*7110*/  FFMA R8, R49.reuse, R57, R8 ;  /* 0x0000003931087223 */ /* 0x040fe20000000008 */
[----:B------:R-:W-:Y:S01]  /*7120*/  ISETP.NE.AND P0, PT, R110, RZ, PT ;  /* 0x000000ff6e00720c */ /* 0x000fe20003f05270 */
[----:B------:R-:W-:Y:S01]  /*7130*/  FFMA R9, R49, R60, R9 ;  /* 0x0000003c31097223 */ /* 0x000fe20000000009 */
[----:B------:R-:W-:Y:S01]  /*7140*/  F2FP.SATFINITE.E4M3.F32.PACK_AB_MERGE_C R116, R2, R0, R117 ;  /* 0x000000000274723e */ /* 0x000fe20004807075 */
[--C-:B------:R-:W-:Y:S01]  /*7150*/  HADD2.F32 R51, -RZ, R50.reuse.H0_H0 ;  /* 0x20000032ff337230 */ /* 0x100fe20000004100 */
[----:B------:R-:W-:Y:S01]  /*7160*/  F2FP.SATFINITE.E4M3.F32.PACK_AB_MERGE_C R117, R11, R6, RZ ;  /* 0x000000060b75723e */ /* 0x000fe200048070ff */
[----:B------:R-:W-:Y:S02]  /*7170*/  HADD2.F32 R50, -RZ, R50.H1_H1 ;  /* 0x30000032ff327230 */ /* 0x000fe40000004100 */
[C---:B------:R-:W-:Y:S01]  /*7180*/  FMUL R10, R47.reuse, R14 ;  /* 0x0000000e2f0a7220 */ /* 0x040fe20000400000 */
[----:B------:R-:W-:Y:S01]  /*7190*/  FMUL R15, R47, R15 ;  /* 0x0000000f2f0f7220 */ /* 0x000fe20000400000 */
[--C-:B------:R-:W-:Y:S01]  /*71a0*/  HADD2.F32 R63, -RZ, R65.reuse.H0_H0 ;  /* 0x20000041ff3f7230 */ /* 0x100fe20000004100 */
[----:B------:R-:W-:Y:S01]  /*71b0*/  F2FP.SATFINITE.E4M3.F32.PACK_AB_MERGE_C R117, R5, R4, R117 ;  /* 0x000000040575723e */ /* 0x000fe20004807075 */
[C---:B------:R-:W-:Y:S01]  /*71c0*/  FFMA R10, R49.reuse, R59, R10 ;  /* 0x0000003b310a7223 */ /* 0x040fe2000000000a */
[C---:B------:R-:W-:Y:S01]  /*71d0*/  FFMA R15, R49.reuse, R62, R15 ;  /* 0x0000003e310f7223 */ /* 0x040fe2000000000f */
[C---:B------:R-:W-:Y:S01]  /*71e0*/  FFMA R12, R49.reuse, R61, R12 ;  /* 0x0000003d310c7223 */ /* 0x040fe2000000000c */
[----:B------:R-:W-:Y:S01]  /*71f0*/  FFMA R13, R49, R64, R13 ;  /* 0x00000040310d7223 */ /* 0x000fe2000000000d */
[----:B------:R-:W-:Y:S02]  /*7200*/  HADD2.F32 R66, -RZ, R65.H1_H1 ;  /* 0x30000041ff427230 */ /* 0x000fe40000004100 */
[C---:B------:R-:W-:Y:S01]  /*7210*/  FMUL R14, R47.reuse, R18 ;  /* 0x000000122f0e7220 */ /* 0x040fe20000400000 */
[----:B------:R-:W-:Y:S02]  /*7220*/  HADD2.F32 R65, -RZ, R67.H0_H0 ;  /* 0x20000043ff417230 */ /* 0x000fe40000004100 */
[----:B------:R-:W-:Y:S01]  /*7230*/  FMUL R19, R47, R19 ;  /* 0x000000132f137220 */ /* 0x000fe20000400000 */
[--C-:B------:R-:W-:Y:S02]  /*7240*/  HADD2.F32 R67, -RZ, R69.reuse.H0_H0 ;  /* 0x20000045ff437230 */ /* 0x100fe40000004100 */
[----:B------:R-:W-:Y:S01]  /*7250*/  FFMA R14, R49, R63, R14 ;  /* 0x0000003f310e7223 */ /* 0x000fe2000000000e */
[----:B------:R-:W-:Y:S02]  /*7260*/  HADD2.F32 R70, -RZ, R69.H1_H1 ;  /* 0x30000045ff467230 */ /* 0x000fe40000004100 */
[----:B------:R-:W-:Y:S01]  /*7270*/  FMUL R18, R47, R22 ;  /* 0x000000162f127220 */ /* 0x000fe20000400000 */
[----:B------:R-:W-:Y:S02]  /*7280*/  HADD2.F32 R69, -RZ, R71.H0_H0 ;  /* 0x20000047ff457230 */ /* 0x000fe40000004100 */
[----:B------:R-:W-:Y:S01]  /*7290*/  FFMA R19, R49, R66, R19 ;  /* 0x0000004231137223 */ /* 0x000fe20000000013 */
[----:B------:R-:W-:Y:S01]  /*72a0*/  FMUL R23, R47, R23 ;  /* 0x000000172f177220 */ /* 0x000fe20000400000 */
[C---:B------:R-:W-:Y:S01]  /*72b0*/  FFMA R16, R49.reuse, R65, R16 ;  /* 0x0000004131107223 */ /* 0x040fe20000000010 */
[C---:B------:R-:W-:Y:S01]  /*72c0*/  FFMA R17, R49.reuse, R68, R17 ;  /* 0x0000004431117223 */ /* 0x040fe20000000011 */
        /* <DEDUP_REMOVED lines=23> */
[----:B------:R-:W-:Y:S01]  /*7440*/  F2FP.SATFINITE.E4M3.F32.PACK_AB_MERGE_C R118, R15, R10, RZ ;  /* 0x0000000a0f76723e */ /* 0x000fe200048070ff */
[----:B------:R-:W-:Y:S01]  /*7450*/  FFMA R28, R49, R51, R28 ;  /* 0x00000033311c7223 */ /* 0x000fe2000000001c */
[----:B------:R-:W-:Y:S01]  /*7460*/  F2FP.SATFINITE.E4M3.F32.PACK_AB_MERGE_C R119, R19, R14, RZ ;  /* 0x0000000e1377723e */ /* 0x000fe200048070ff */
[C---:B------:R-:W-:Y:S01]  /*7470*/  FFMA R29, R49.reuse, R50, R29 ;  /* 0x00000032311d7223 */ /* 0x040fe2000000001d */
[C---:B------:R-:W-:Y:S01]  /*7480*/  FFMA R30, R49.reuse, R77, R30 ;  /* 0x0000004d311e7223 */ /* 0x040fe2000000001e */
[----:B------:R-:W-:Y:S01]  /*7490*/  FFMA R35, R49, R52, R35 ;  /* 0x0000003431237223 */ /* 0x000fe20000000023 */
[----:B------:R-:W-:Y:S02]  /*74a0*/  F2FP.SATFINITE.E4M3.F32.PACK_AB_MERGE_C R118, R9, R8, R118 ;  /* 0x000000080976723e */ /* 0x000fe40004807076 */
[----:B------:R-:W-:Y:S02]  /*74b0*/  F2FP.SATFINITE.E4M3.F32.PACK_AB_MERGE_C R119, R13, R12, R119 ;  /* 0x0000000c0d77723e */ /* 0x000fe40004807077 */
[----:B------:R-:W-:Y:S02]  /*74c0*/  F2FP.SATFINITE.E4M3.F32.PACK_AB_MERGE_C R120, R23, R18, RZ ;  /* 0x000000121778723e */ /* 0x000fe400048070ff */
[----:B------:R-:W-:Y:S01]  /*74d0*/  F2FP.SATFINITE.E4M3.F32.PACK_AB_MERGE_C R121, R27, R22, RZ ;  /* 0x000000161b79723e */ /* 0x000fe200048070ff */
[----:B------:R1:W-:Y:S01]  /*74e0*/  STS.128 [R100+UR49+0x2400], R116 ;  /* 0x0024007464007988 */ /* 0x0003e20008000c31 */
[----:B------:R-:W-:Y:S02]  /*74f0*/  F2FP.SATFINITE.E4M3.F32.PACK_AB_MERGE_C R122, R31, R26, RZ ;  /* 0x0000001a1f7a723e */ /* 0x000fe400048070ff */
[----:B------:R-:W-:Y:S02]  /*7500*/  F2FP.SATFINITE.E4M3.F32.PACK_AB_MERGE_C R123, R35, R30, RZ ;  /* 0x0000001e237b723e */ /* 0x000fe400048070ff */
[----:B------:R-:W-:Y:S02]  /*7510*/  F2FP.SATFINITE.E4M3.F32.PACK_AB_MERGE_C R120, R17, R16, R120 ;  /* 0x000000101178723e */ /* 0x000fe40004807078 */
[----:B------:R-:W-:Y:S02]  /*7520*/  F2FP.SATFINITE.E4M3.F32.PACK_AB_MERGE_C R121, R21, R20, R121 ;  /* 0x000000141579723e */ /* 0x000fe40004807079 */
[----:B------:R-:W-:Y:S02]  /*7530*/  F2FP.SATFINITE.E4M3.F32.PACK_AB_MERGE_C R122, R25, R24, R122 ;  /* 0x00000018197a723e */ /* 0x000fe4000480707a */
[----:B------:R-:W-:Y:S02]  /*7540*/  F2FP.SATFINITE.E4M3.F32.PACK_AB_MERGE_C R123, R29, R28, R123 ;  /* 0x0000001c1d7b723e */ /* 0x000fe4000480707b */
[----:B------:R-:W-:Y:S02]  /*7550*/  LEA R32, R105, UR49, 0x3 ;  /* 0x0000003169207c11 */ /* 0x000fe4000f8e18ff */
[----:B------:R-:W-:Y:S01]  /*7560*/  @P6 SHF.L.U32 R33, R104, 0x1f, RZ ;  /* 0x0000001f68216819 */ /* 0x000fe200000006ff */
[----:B------:R1:W-:Y:S01]  /*7570*/  STS.128 [R114+0x2410], R120 ;  /* 0x0024107872007388 */ /* 0x0003e20000000c00 */
[----:B------:R-:W-:Y:S01]  /*7580*/  @!PT LDS RZ, [RZ] ;  /* 0x00000000fffff984 */ /* 0x000fe20000000800 */
[----:B------:R-:W-:Y:S01]  /*7590*/  @!PT LDS RZ, [RZ] ;  /* 0x00000000fffff984 */ /* 0x000fe20000000800 */
[----:B------:R-:W-:Y:S01]  /*75a0*/  @!PT LDS RZ, [RZ] ;  /* 0x00000000fffff984 */ /* 0x000fe20000000800 */
[----:B------:R-:W-:Y:S01]  /*75b0*/  @!PT LDS RZ, [RZ] ;  /* 0x00000000fffff984 */ /* 0x000fe20000000800 */
[----:B------:R2:W-:Y:S07]  /*75c0*/  MEMBAR.ALL.CTA ;  /* 0x0000000000007992 */ /* 0x0005ee0000008000 */
[----:B--2---:R-:W2:Y:S02]  /*75d0*/  FENCE.VIEW.ASYNC.S ;  /* 0x00000000000073c6 */ /* 0x004ea40000000000 */
[----:B--2---:R-:W-:Y:S06]  /*75e0*/  BAR.SYNC.DEFER_BLOCKING 0x1, 0x80 ;  /* 0x0042000000007b1d */ /* 0x004fec0000010000 */
[----:B------:R-:W-:Y:S05]  /*75f0*/  @P0 BRA `(.L_x_126) ;  /* 0x0000000000280947 */ /* 0x000fea0003800000 */
[----:B------:R-:W-:Y:S02]  /*7600*/  UIADD3 UR4, UPT, UPT, UR49, 0x2400, URZ ;  /* 0x0000240031047890 */ /* 0x000fe4000fffe0ff */
[----:B------:R-:W-:Y:S01]  /*7610*/  UIADD3 UR6, UP0, UPT, UR52, 0x680, URZ ;  /* 0x0000068034067890 */ /* 0x000fe2000ff1e0ff */
[----:B------:R-:W-:Y:S03]  /*7620*/  UMOV UR43, UR36 ;  /* 0x00000024002b7c82 */ /* 0x000fe60008000000 */
[----:B------:R-:W-:Y:S01]  /*7630*/  MOV R109, UR4 ;  /* 0x00000004006d7c02 */ /* 0x000fe20008000f00 */
[----:B------:R-:W-:Y:S03]  /*7640*/  UIADD3.X UR7, UPT, UPT, URZ, UR53, URZ, UP0, !UPT ;  /* 0x00000035ff077290 */ /* 0x000fe600087fe4ff */
[----:B------:R-:W-:Y:S11]  /*7650*/  R2UR UR40, R109 ;  /* 0x000000006d2872ca */ /* 0x000ff600000e0000 */
[----:B------:R-:W-:Y:S02]  /*7660*/  @!UPT UIADD3 URZ, UPT, UPT, URZ, URZ, URZ ;  /* 0x000000fffffff290 */ /* 0x000fe4000fffe0ff */
[----:B------:R2:W-:Y:S01]  /*7670*/  UTMASTG.3D [UR40], [UR6] ;  /* 0x00000028060073b5 */ /* 0x0005e20008010000 */
[----:B------:R0:W-:Y:S01]  /*7680*/  UTMACMDFLUSH ;  /* 0x00000000000079b7 */ /* 0x0001e20000000000 */
[----:B--2---:R-:W-:Y:S04]  /*7690*/  DEPBAR.LE SB0, 0x1 ;  /* 0x000080400000791a */ /* 0x004fe80000000000 */
.L_x_126:
[----:B------:R-:W-:Y:S05]  /*76a0*/  BSYNC.RECONVERGENT B0 ;  /* 0x0000000000007941 */ /* 0x000fea0003800200 */
.L_x_125:
[----:B------:R-:W-:Y:S06]  /*76b0*/  BAR.SYNC.DEFER_BLOCKING 0x1, 0x80 ;  /* 0x0042000000007b1d */ /* 0x000fec0000010000 */
[----:B------:R-:W2:Y:S01]  /*76c0*/  @P6 SYNCS.PHASECHK.TRANS64.TRYWAIT P0, [R32+URZ+0x220], R33 ;  /* 0x00022021200065a7 */ /* 0x000ea200080011ff */
[----:B------:R-:W-:Y:S01]  /*76d0*/  BSSY B1, `(.L_x_127) ;  /* 0x0000020000017945 */ /* 0x000fe20003800000 */
[----:B--2---:R-:W-:Y:S03]  /*76e0*/  @P6 SEL R115, RZ, 0x1, !P0 ;  /* 0x00000001ff736807 */ /* 0x004fe60004000000 */
[----:B------:R-:W-:Y:S05]  /*76f0*/  @!P6 BRA `(.L_x_128) ;  /* 0x000000000074e947 */ /* 0x000fea0003800000 */
[----:B------:R-:W-:Y:S01]  /*7700*/  ISETP.NE.AND P1, PT, R124, RZ, PT ;  /* 0x000000ff7c00720c */ /* 0x000fe20003f25270 */
[----:B------:R-:W-:Y:S01]  /*7710*/  BSSY B0, `(.L_x_129) ;  /* 0x0000009000007945 */ /* 0x000fe20003800000 */
[----:B------:R-:W-:Y:S11]  /*7720*/  ISETP.NE.AND P0, PT, R115, RZ, PT ;  /* 0x000000ff7300720c */ /* 0x000ff60003f05270 */
[----:B------:R-:W-:Y:S05]  /*7730*/  @P1 IMAD R0, R105, 0x1000, R100 ;  /* 0x0000100069001824 */ /* 0x000fea00078e0264 */
[----:B------:R-:W-:Y:S05]  /*7740*/  @P1 IADD3 R2, PT, PT, R0, UR49, RZ ;  /* 0x0000003100021c10 */ /* 0x000fea000fffe0ff */
[----:B------:R-:W-:Y:S01]  /*7750*/  @P1 IMAD.IADD R2, R2, 0x1, R125 ;  /* 0x0000000102021824 */ /* 0x000fe200078e027d */
[----:B------:R-:W-:Y:S06]  /*7760*/  @P0 BRA `(.L_x_130) ;  /* 0x00000000000c0947 */ /* 0x000fec0003800000 */
[----:B------:R-:W-:Y:S04]  /*7770*/  SHF.L.U32 R3, R104, 0x1f, RZ ;  /* 0x0000001f68037819 */ /* 0x000fe800000006ff */
[----:B------:R-:W2:Y:S02]  /*7780*/  SYNCS.PHASECHK.TRANS64.TRYWAIT P0, [R32+URZ+0x220], R3 ;  /* 0x00022003200075a7 */ /* 0x000ea400080011ff */
[----:B--2---:R-:W-:Y:S05]  /*7790*/  @!P0 BRA `(.L_x_131) ;  /* 0x00000020007c8947 */ /* 0x004fea0003800000 */
.L_x_130:
[----:B------:R-:W-:Y:S05]  /*77a0*/  BSYNC B0 ;  /* 0x0000000000007941 */ /* 0x000fea0003800000 */
.L_x_129:
[----:B------:R-:W-:Y:S01]  /*77b0*/  ISETP.NE.AND P0, PT, R124, RZ, PT ;  /* 0x000000ff7c00720c */ /* 0x000fe20003f05270 */
[----:B--2---:R-:W-:Y:S02]  /*77c0*/  VIADD R32, R32, 0x230 ;  /* 0x0000023020207836 */ /* 0x004fe40000000000 */
[----:B------:R-:W-:Y:S02]  /*77d0*/  IMAD.U32 R3, RZ, RZ, UR37 ;  /* 0x00000025ff037e24 */ /* 0x000fe4000f8e00ff */
[----:B------:R-:W-:Y:S03]  /*77e0*/  VIADD R105, R105, 0x1 ;  /* 0x0000000169697836 */ /* 0x000fe60000000000 */
[----:B------:R-:W-:Y:S05]  /*77f0*/  PRMT R3, R3, 0x654, R32 ;  /* 0x0000065403037816 */ /* 0x000fea0000000020 */
[----:B------:R2:W3:Y:S04]  /*7800*/  @P0 LDS.128 R80, [R0+UR49+0x400] ;  /* 0x0004003100500984 */ /* 0x0004e80008000c00 */
[----:B------:R2:W4:Y:S01]  /*7810*/  @P0 LDS.128 R84, [R2+0x410] ;  /* 0x0004100002540984 */ /* 0x0005220000000c00 */
[C---:B------:R-:W-:Y:S01]  /*7820*/  ISETP.NE.AND P0, PT, R105.reuse, 0x2, PT ;  /* 0x000000026900780c */ /* 0x040fe20003f05270 */
[----:B------:R-:W-:Y:S01]  /*7830*/  @!PT LDS RZ, [RZ] ;  /* 0x00000000fffff984 */ /* 0x000fe20000000800 */
[----:B------:R-:W-:Y:S01]  /*7840*/  @!PT LDS RZ, [RZ] ;  /* 0x00000000fffff984 */ /* 0x000fe20000000800 */
[----:B------:R-:W-:Y:S01]  /*7850*/  @!PT LDS RZ, [RZ] ;  /* 0x00000000fffff984 */ /* 0x000fe20000000800 */
[----:B------:R-:W-:Y:S01]  /*7860*/  @!PT LDS RZ, [RZ] ;  /* 0x00000000fffff984 */ /* 0x000fe20000000800 */
[----:B------:R5:W-:Y:S06]  /*7870*/  MEMBAR.ALL.CTA ;  /* 0x0000000000007992 */ /* 0x000bec0000008000 */
[----:B-----5:R-:W5:Y:S01]  /*7880*/  FENCE.VIEW.ASYNC.S ;  /* 0x00000000000073c6 */ /* 0x020f620000000000 */
[----:B------:R-:W-:Y:S01]  /*7890*/  SEL R105, R105, RZ, P0 ;  /* 0x000000ff69697207 */ /* 0x000fe20000000000 */
[----:B-----5:R5:W-:Y:S02]  /*78a0*/  SYNCS.ARRIVE.TRANS64.RED.A1T0 RZ, [R3+URZ], RZ ;  /* 0x000000ff03ff79a7 */ /* 0x020be400081004ff */
[----:B-----5:R-:W-:Y:S04]  /*78b0*/  SEL R3, RZ, 0x1, P0 ;  /* 0x00000001ff037807 */ /* 0x020fe80000000000 */
[----:B--23--:R-:W-:Y:S02]  /*78c0*/  LOP3.LUT R104, R104, R3, RZ, 0x3c, !PT ;  /* 0x0000000368687212 */ /* 0x00cfe400078e3cff */
.L_x_128:
[----:B------:R-:W-:Y:S05]  /*78d0*/  BSYNC B1 ;  /* 0x0000000000017941 */ /* 0x000fea0003800000 */
.L_x_127:
[----:B------:R-:W-:Y:S05]  /*78e0*/  VIADD R0, R48, 0x40 ;  /* 0x0000004030007836 */ /* 0x000fea0000000000 */
[----:B------:R-:W-:Y:S04]  /*78f0*/  SHF.R.U32.HI R0, RZ, 0x15, R0 ;  /* 0x00000015ff007819 */ /* 0x000fe80000011600 */
[----:B------:R-:W-:Y:S11]  /*7900*/  LOP3.LUT P0, RZ, R0, 0x3, R101, 0x48, !PT ;  /* 0x0000000300ff7812 */ /* 0x000ff60007804865 */
[----:B------:R-:W-:Y:S02]  /*7910*/  @!UPT UIADD3 URZ, UPT, UPT, URZ, URZ, URZ ;  /* 0x000000fffffff290 */ /* 0x000fe4000fffe0ff */
[----:B------:R-:W-:Y:S05]  /*7920*/  @!P0 BRA `(.L_x_132) ;  /* 0x0000000000408947 */ /* 0x000fea0003800000 */
[----:B------:R-:W2:Y:S01]  /*7930*/  LDCU.64 UR8, c[0x4][0x70] ;  /* 0x01000e00ff0877ac */ /* 0x000ea20008000a00 */
[----:B------:R-:W-:Y:S01]  /*7940*/  MOV R3, 0x0 ;  /* 0x0000000000037802 */ /* 0x000fe20000000f00 */
[----:B------:R-:W-:Y:S02]  /*7950*/  HFMA2 R12, -RZ, RZ, 0, 5.9604644775390625e-08 ;  /* 0x00000001ff0c7431 */ /* 0x000fe400000001ff */
[----:B------:R-:W-:Y:S02]  /*7960*/  IMAD.MOV.U32 R8, RZ, RZ, 0x192 ;  /* 0x00000192ff087424 */ /* 0x000fe400078e00ff */
[----:B------:R-:W-:Y:S01]  /*7970*/  IMAD.MOV.U32 R13, RZ, RZ, RZ ;  /* 0x000000ffff0d7224 */ /* 0x000fe200078e00ff */
[----:B------:R-:W3:Y:S01]  /*7980*/  LDCU.64 UR6, c[0x4][0x78] ;  /* 0x01000f00ff0677ac */ /* 0x000ee20008000a00 */
[----:B------:R-:W1:Y:S01]  /*7990*/  LDC.64 R2, c[0x4][R3] ;  /* 0x0100000003027b82 */ /* 0x000e620000000a00 */
[----:B------:R-:W5:Y:S01]  /*79a0*/  LDCU.64 UR4, c[0x4][0x10] ;  /* 0x01000200ff0477ac */ /* 0x000f620008000a00 */
[----:B--2---:R-:W-:Y:S01]  /*79b0*/  MOV R5, UR9 ;  /* 0x0000000900057c02 */ /* 0x004fe20008000f00 */
[----:B------:R-:W-:Y:S01]  /*79c0*/  IMAD.U32 R4, RZ, RZ, UR8 ;  /* 0x00000008ff047e24 */ /* 0x000fe2000f8e00ff */
[----:B---3--:R-:W-:Y:S01]  /*79d0*/  MOV R7, UR7 ;  /* 0x0000000700077c02 */ /* 0x008fe20008000f00 */
[----:B------:R-:W-:Y:S01]  /*79e0*/  IMAD.U32 R6, RZ, RZ, UR6 ;  /* 0x00000006ff067e24 */ /* 0x000fe2000f8e00ff */
[----:B-----5:R-:W-:Y:S01]  /*79f0*/  MOV R11, UR5 ;  /* 0x00000005000b7c02 */ /* 0x020fe20008000f00 */
[----:B------:R-:W-:Y:S02]  /*7a00*/  IMAD.U32 R10, RZ, RZ, UR4 ;  /* 0x00000004ff0a7e24 */ /* 0x000fe4000f8e00ff */
[----:B------:R-:W-:Y:S07]  /*7a10*/  LEPC R20, `(.L_x_132) ;  /* 0x000000001014794e */ /* 0x000fee0000000000 */
[----:B-1--4-:R-:W-:Y:S05]  /*7a20*/  CALL.ABS.NOINC R2 ;  /* 0x0000000002007343 */ /* 0x012fea0003c00000 */
.L_x_132:
[----:B------:R-:W-:Y:S01]  /*7a30*/  ISETP.NE.AND P0, PT, R110, RZ, PT ;  /* 0x000000ff6e00720c */ /* 0x000fe20003f05270 */
[----:B------:R-:W-:Y:S05]  /*7a40*/  WARPSYNC.ALL ;  /* 0x0000000000007948 */ /* 0x000fea0003800000 */
[----:B------:R-:W-:Y:S01]  /*7a50*/  R2UR UR4, R48 ;  /* 0x00000000300472ca */ /* 0x000fe200000e0000 */
[----:B------:R-:W-:Y:S01]  /*7a60*/  BSSY.RECONVERGENT B0, `(.L_x_133) ;  /* 0x000009c000007945 */ /* 0x000fe20003800200 */
[-C--:B------:R-:W-:Y:S02]  /*7a70*/  F2FP.F16.E4M3.UNPACK_B R51, R80.reuse ;  /* 0x00000050ff33723e */ /* 0x080fe400020006ff */
[----:B------:R-:W-:Y:S02]  /*7a80*/  F2FP.F16.E4M3.UNPACK_B R80, R80.H1 ;  /* 0x00000050ff50723e */ /* 0x000fe400030006ff */
[-C--:B------:R-:W-:Y:S01]  /*7a90*/  F2FP.F16.E4M3.UNPACK_B R55, R81.reuse ;  /* 0x00000051ff37723e */ /* 0x080fe200020006ff */
[--C-:B------:R-:W-:Y:S01]  /*7aa0*/  HADD2.F32 R50, -RZ, R51.reuse.H0_H0 ;  /* 0x20000033ff327230 */ /* 0x100fe20000004100 */
[----:B------:R-:W-:Y:S01]  /*7ab0*/  F2FP.F16.E4M3.UNPACK_B R81, R81.H1 ;  /* 0x00000051ff51723e */ /* 0x000fe200030006ff */
[----:B------:R-:W-:Y:S01]  /*7ac0*/  HADD2.F32 R52, -RZ, R51.H1_H1 ;  /* 0x30000033ff347230 */ /* 0x000fe20000004100 */
[-C--:B------:R-:W-:Y:S01]  /*7ad0*/  F2FP.F16.E4M3.UNPACK_B R59, R82.reuse ;  /* 0x00000052ff3b723e */ /* 0x080fe200020006ff */
[--C-:B------:R-:W-:Y:S01]  /*7ae0*/  HADD2.F32 R51, -RZ, R80.reuse.H0_H0 ;  /* 0x20000050ff337230 */ /* 0x100fe20000004100 */
[----:B------:R-:W-:Y:S01]  /*7af0*/  F2FP.F16.E4M3.UNPACK_B R82, R82.H1 ;  /* 0x00000052ff52723e */ /* 0x000fe200030006ff */
[----:B------:R-:W-:Y:S01]  /*7b00*/  LDTM.16dp32bit_t0_t15.x32 R4, tmem[UR4+0x40] ;  /* 0x00004004000479ee */ /* 0x000fe20008a80000 */
[----:B------:R-:W2:Y:S01]  /*7b10*/  LDTM.16dp32bit_t16_t31.x32 R4, tmem[UR4+0x60] ;  /* 0x00006004000479ee */ /* 0x000ea20008aa0000 */
[----:B------:R-:W-:Y:S01]  /*7b20*/  NOP ;  /* 0x0000000000007918 */ /* 0x000fe20000000000 */
[--C-:B------:R-:W-:Y:S01]  /*7b30*/  HADD2.F32 R53, -RZ, R55.reuse.H0_H0 ;  /* 0x20000037ff357230 */ /* 0x100fe20000004100 */
[----:B------:R-:W-:Y:S01]  /*7b40*/  R2UR UR5, R113 ;  /* 0x00000000710572ca */ /* 0x000fe200000e0000 */
[----:B------:R-:W-:Y:S01]  /*7b50*/  HADD2.F32 R56, -RZ, R55.H1_H1 ;  /* 0x30000037ff387230 */ /* 0x000fe20000004100 */
[----:B------:R-:W-:Y:S01]  /*7b60*/  F2FP.F16.E4M3.UNPACK_B R63, R83 ;  /* 0x00000053ff3f723e */ /* 0x000fe200020006ff */
[--C-:B------:R-:W-:Y:S01]  /*7b70*/  HADD2.F32 R57, -RZ, R59.reuse.H0_H0 ;  /* 0x2000003bff397230 */ /* 0x100fe20000004100 */
[----:B----4-:R-:W-:Y:S01]  /*7b80*/  F2FP.F16.E4M3.UNPACK_B R67, R84 ;  /* 0x00000054ff43723e */ /* 0x010fe200020006ff */
[----:B------:R-:W-:Y:S01]  /*7b90*/  HADD2.F32 R60, -RZ, R59.H1_H1 ;  /* 0x3000003bff3c7230 */ /* 0x000fe20000004100 */
[----:B------:R-:W-:Y:S01]  /*7ba0*/  F2FP.F16.E4M3.UNPACK_B R71, R85 ;  /* 0x00000055ff47723e */ /* 0x000fe200020006ff */
[--C-:B------:R-:W-:Y:S01]  /*7bb0*/  HADD2.F32 R61, -RZ, R63.reuse.H0_H0 ;  /* 0x2000003fff3d7230 */ /* 0x100fe20000004100 */
[----:B------:R-:W-:Y:S01]  /*7bc0*/  F2FP.F16.E4M3.UNPACK_B R75, R86 ;  /* 0x00000056ff4b723e */ /* 0x000fe200020006ff */
[----:B------:R-:W-:Y:S01]  /*7bd0*/  HADD2.F32 R64, -RZ, R63.H1_H1 ;  /* 0x3000003fff407230 */ /* 0x000fe20000004100 */
[----:B------:R-:W-:Y:S01]  /*7be0*/  F2FP.F16.E4M3.UNPACK_B R77, R87 ;  /* 0x00000057ff4d723e */ /* 0x000fe200020006ff */
[--C-:B------:R-:W-:Y:S01]  /*7bf0*/  HADD2.F32 R65, -RZ, R67.reuse.H0_H0 ;  /* 0x20000043ff417230 */ /* 0x100fe20000004100 */
[----:B------:R-:W-:Y:S01]  /*7c00*/  F2FP.F16.E4M3.UNPACK_B R83, R83.H1 ;  /* 0x00000053ff53723e */ /* 0x000fe200030006ff */
[----:B------:R-:W-:Y:S01]  /*7c10*/  UIADD3 UR5, UPT, UPT, UR5, 0x290, URZ ;  /* 0x0000029005057890 */ /* 0x000fe2000fffe0ff */
[----:B------:R-:W-:Y:S01]  /*7c20*/  HADD2.F32 R67, -RZ, R67.H1_H1 ;  /* 0x30000043ff437230 */ /* 0x000fe20000004100 */
[----:B------:R-:W-:Y:S01]  /*7c30*/  F2FP.F16.E4M3.UNPACK_B R84, R84.H1 ;  /* 0x00000054ff54723e */ /* 0x000fe200030006ff */
[--C-:B------:R-:W-:Y:S01]  /*7c40*/  HADD2.F32 R69, -RZ, R71.reuse.H0_H0 ;  /* 0x20000047ff457230 */ /* 0x100fe20000004100 */
[----:B------:R-:W-:Y:S01]  /*7c50*/  UPRMT UR5, UR37, 0x654, UR5 ;  /* 0x0000065425057896 */ /* 0x000fe20008000005 */
[----:B------:R-:W-:Y:S01]  /*7c60*/  HADD2.F32 R72, -RZ, R71.H1_H1 ;  /* 0x30000047ff487230 */ /* 0x000fe20000004100 */
[----:B------:R-:W-:Y:S01]  /*7c70*/  F2FP.F16.E4M3.UNPACK_B R85, R85.H1 ;  /* 0x00000055ff55723e */ /* 0x000fe200030006ff */
[--C-:B------:R-:W-:Y:S02]  /*7c80*/  HADD2.F32 R73, -RZ, R75.reuse.H0_H0 ;  /* 0x2000004bff497230 */ /* 0x100fe40000004100 */
[C---:B--2---:R-:W-:Y:S01]  /*7c90*/  FMUL R4, R47.reuse, R4 ;  /* 0x000000042f047220 */ /* 0x044fe20000400000 */
[C---:B------:R-:W-:Y:S01]  /*7ca0*/  FMUL R5, R47.reuse, R5 ;  /* 0x000000052f057220 */ /* 0x040fe20000400000 */
[C---:B------:R-:W-:Y:S01]  /*7cb0*/  FMUL R8, R47.reuse, R8 ;  /* 0x000000082f087220 */ /* 0x040fe20000400000 */
[----:B------:R-:W-:Y:S01]  /*7cc0*/  FMUL R9, R47, R9 ;  /* 0x000000092f097220 */ /* 0x000fe20000400000 */
[C---:B------:R-:W-:Y:S01]  /*7cd0*/  FFMA R4, R49.reuse, R50, R4 ;  /* 0x0000003231047223 */ /* 0x040fe20000000004 */
[----:B------:R-:W-:Y:S01]  /*7ce0*/  SYNCS.ARRIVE.TRANS64.RED.A1T0 RZ, [UR5], RZ ;  /* 0x000000ffffff79a7 */ /* 0x000fe20008100405 */
        /* <DEDUP_REMOVED lines=18> */
[--C-:B------:R-:W-:Y:S02]  /*7e10*/  HADD2.F32 R55, -RZ, R81.reuse.H0_H0 ;  /* 0x20000051ff377230 */ /* 0x100fe40000004100 */
[----:B------:R-:W-:Y:S01]  /*7e20*/  FMUL R10, R47, R10 ;  /* 0x0000000a2f0a7220 */ /* 0x000fe20000400000 */
[C---:B------:R-:W-:Y:S01]  /*7e30*/  FFMA R6, R49.reuse, R51, R6 ;  /* 0x0000003331067223 */ /* 0x040fe20000000006 */
[----:B------:R-:W-:Y:S02]  /*7e40*/  HADD2.F32 R58, -RZ, R81.H1_H1 ;  /* 0x30000051ff3a7230 */ /* 0x000fe40000004100 */
[C---:B------:R-:W-:Y:S01]  /*7e50*/  FFMA R7, R49.reuse, R54, R7 ;  /* 0x0000003631077223 */ /* 0x040fe20000000007 */
[C---:B------:R-:W-:Y:S01]  /*7e60*/  FFMA R8, R49.reuse, R53, R8 ;  /* 0x0000003531087223 */ /* 0x040fe20000000008 */
[C---:B------:R-:W-:Y:S01]  /*7e70*/  FFMA R9, R49.reuse, R56, R9 ;  /* 0x0000003831097223 */ /* 0x040fe20000000009 */
[----:B------:R-:W-:Y:S01]  /*7e80*/  FFMA R10, R49, R55, R10 ;  /* 0x00000037310a7223 */ /* 0x000fe2000000000a */
[----:B------:R-:W-:Y:S01]  /*7e90*/  HADD2.F32 R51, -RZ, R77.H0_H0 ;  /* 0x2000004dff337230 */ /* 0x000fe20000004100 */
[----:B-1----:R-:W-:Y:S01]  /*7ea0*/  F2FP.SATFINITE.E4M3.F32.PACK_AB_MERGE_C R116, R7, R6, RZ ;  /* 0x000000060774723e */ /* 0x002fe200048070ff */
[C---:B------:R-:W-:Y:S01]  /*7eb0*/  FMUL R11, R47.reuse, R11 ;  /* 0x0000000b2f0b7220 */ /* 0x040fe20000400000 */
[--C-:B------:R-:W-:Y:S02]  /*7ec0*/  HADD2.F32 R59, -RZ, R82.reuse.H0_H0 ;  /* 0x20000052ff3b7230 */ /* 0x100fe40000004100 */
[----:B------:R-:W-:Y:S01]  /*7ed0*/  FMUL R14, R47, R14 ;  /* 0x0000000e2f0e7220 */ /* 0x000fe20000400000 */
[----:B------:R-:W-:Y:S01]  /*7ee0*/  HADD2.F32 R62, -RZ, R82.H1_H1 ;  /* 0x30000052ff3e7230 */ /* 0x000fe20000004100 */
[----:B------:R-:W-:Y:S01]  /*7ef0*/  F2FP.SATFINITE.E4M3.F32.PACK_AB_MERGE_C R116, R5, R4, R116 ;  /* 0x000000040574723e */ /* 0x000fe20004807074 */
[C---:B------:R-:W-:Y:S01]  /*7f00*/  FFMA R11, R49.reuse, R58, R11 ;  /* 0x0000003a310b7223 */ /* 0x040fe2000000000b */
[C---:B------:R-:W-:Y:S01]  /*7f10*/  FFMA R12, R49.reuse, R57, R12 ;  /* 0x00000039310c7223 */ /* 0x040fe2000000000c */
[C---:B------:R-:W-:Y:S01]  /*7f20*/  FFMA R13, R49.reuse, R60, R13 ;  /* 0x0000003c310d7223 */ /* 0x040fe2000000000d */
[----:B------:R-:W-:Y:S01]  /*7f30*/  F2FP.F16.E4M3.UNPACK_B R86, R86.H1 ;  /* 0x00000056ff56723e */ /* 0x000fe200030006ff */
[----:B------:R-:W-:Y:S01]  /*7f40*/  FFMA R14, R49, R59, R14 ;  /* 0x0000003b310e7223 */ /* 0x000fe2000000000e */
[----:B------:R-:W-:Y:S01]  /*7f50*/  F2FP.SATFINITE.E4M3.F32.PACK_AB_MERGE_C R117, R11, R10, RZ ;  /* 0x0000000a0b75723e */ /* 0x000fe200048070ff */
[C---:B------:R-:W-:Y:S01]  /*7f60*/  FMUL R15, R47.reuse, R15 ;  /* 0x0000000f2f0f7220 */ /* 0x040fe20000400000 */
[--C-:B------:R-:W-:Y:S02]  /*7f70*/  HADD2.F32 R63, -RZ, R83.reuse.H0_H0 ;  /* 0x20000053ff3f7230 */ /* 0x100fe40000004100 */
[----:B------:R-:W-:Y:S01]  /*7f80*/  FMUL R18, R47, R18 ;  /* 0x000000122f127220 */ /* 0x000fe20000400000 */
[----:B------:R-:W-:Y:S01]  /*7f90*/  HADD2.F32 R66, -RZ, R83.H1_H1 ;  /* 0x30000053ff427230 */ /* 0x000fe20000004100 */
[----:B------:R-:W-:Y:S01]  /*7fa0*/  F2FP.SATFINITE.E4M3.F32.PACK_AB_MERGE_C R117, R9, R8, R117 ;  /* 0x000000080975723e */ /* 0x000fe20004807075 */
[C---:B------:R-:W-:Y:S01]  /*7fb0*/  FFMA R15, R49.reuse, R62, R15 ;  /* 0x0000003e310f7223 */ /* 0x040fe2000000000f */
[C---:B------:R-:W-:Y:S01]  /*7fc0*/  FFMA R16, R49.reuse, R61, R16 ;  /* 0x0000003d31107223 */ /* 0x040fe20000000010 */
[----:B------:R-:W-:Y:S01]  /*7fd0*/  FFMA R17, R49, R64, R17 ;  /* 0x0000004031117223 */ /* 0x000fe20000000011 */
[----:B------:R-:W-:Y:S01]  /*7fe0*/  FMUL R19, R47, R19 ;  /* 0x000000132f137220 */ /* 0x000fe20000400000 */
        /* <DEDUP_REMOVED lines=15> */
[----:B------:R-:W-:Y:S01]  /*80e0*/  F2FP.F16.E4M3.UNPACK_B R87, R87.H1 ;  /* 0x00000057ff57723e */ /* 0x000fe200030006ff */
        /* <DEDUP_REMOVED lines=32> */
[----:B------:R-:W-:Y:S03]  /*82f0*/  IADD3 R79, PT, PT, R44, 0x1, RZ ;  /* 0x000000012c4f7810 */ /* 0x000fe60007ffe0ff */
        /* <DEDUP_REMOVED lines=9> */
[----:B------:R-:W-:Y:S02]  /*8390*/  UIADD3 UR8, UP0, UPT, UR52, 0x680, URZ ;  /* 0x0000068034087890 */ /* 0x000fe4000ff1e0ff */
[----:B------:R-:W-:Y:S02]  /*83a0*/  UIADD3 UR5, UPT, UPT, UR41, 0x40, URZ ;  /* 0x0000004029057890 */ /* 0x000fe4000fffe0ff */
[----:B------:R-:W-:Y:S02]  /*83b0*/  UIADD3 UR4, UPT, UPT, UR49, 0x3400, URZ ;  /* 0x0000340031047890 */ /* 0x000fe4000fffe0ff */
[----:B------:R-:W-:Y:S01]  /*83c0*/  UIADD3.X UR9, UPT, UPT, URZ, UR53, URZ, UP0, !UPT ;  /* 0x00000035ff097290 */ /* 0x000fe200087fe4ff */
[----:B------:R-:W-:Y:S01]  /*83d0*/  UMOV UR6, UR42 ;  /* 0x0000002a00067c82 */ /* 0x000fe20008000000 */
[----:B------:R-:W-:Y:S07]  /*83e0*/  UMOV UR7, UR36 ;  /* 0x0000002400077c82 */ /* 0x000fee0008000000 */
[----:B------:R2:W-:Y:S01]  /*83f0*/  UTMASTG.3D [UR4], [UR8] ;  /* 0x00000004080073b5 */ /* 0x0005e20008010000 */
[----:B------:R0:W-:Y:S01]  /*8400*/  UTMACMDFLUSH ;  /* 0x00000000000079b7 */ /* 0x0001e20000000000 */
[----:B--2---:R-:W-:Y:S04]  /*8410*/  DEPBAR.LE SB0, 0x1 ;  /* 0x000080400000791a */ /* 0x004fe80000000000 */
.L_x_134:
[----:B------:R-:W-:Y:S05]  /*8420*/  BSYNC.RECONVERGENT B0 ;  /* 0x0000000000007941 */ /* 0x000fea0003800200 */
.L_x_133:
[----:B------:R-:W-:Y:S01]  /*8430*/  BAR.SYNC.DEFER_BLOCKING 0x1, 0x80 ;  /* 0x0042000000007b1d */ /* 0x000fe20000010000 */
[----:B------:R-:W-:Y:S01]  /*8440*/  ISETP.NE.AND P2, PT, R111, RZ, PT ;  /* 0x000000ff6f00720c */ /* 0x000fe20003f45270 */
[----:B------:R-:W-:Y:S01]  /*8450*/  IMAD.IADD R20, R43, 0x1, R94 ;  /* 0x000000012b147824 */ /* 0x000fe200078e025e */
[----:B------:R-:W-:Y:S01]  /*8460*/  ISETP.NE.AND P0, PT, R112, 0x2, PT ;  /* 0x000000027000780c */ /* 0x000fe20003f05270 */
[----:B------:R-:W-:Y:S01]  /*8470*/  IMAD.IADD R21, R45, 0x1, R96 ;  /* 0x000000012d157824 */ /* 0x000fe200078e0260 */
[----:B------:R-:W-:Y:S02]  /*8480*/  ISETP.NE.AND P1, PT, R79, 0x4, PT ;  /* 0x000000044f00780c */ /* 0x000fe40003f25270 */
[----:B------:R-:W-:Y:S02]  /*8490*/  SEL R3, RZ, 0x1, P0 ;  /* 0x00000001ff037807 */ /* 0x000fe40000000000 */
[----:B------:R-:W-:Y:S02]  /*84a0*/  SEL R0, RZ, 0x1, P1 ;  /* 0x00000001ff007807 */ /* 0x000fe40000800000 */
[----:B------:R-:W-:Y:S02]  /*84b0*/  LOP3.LUT R106, R106, R3, RZ, 0x3c, !PT ;  /* 0x000000036a6a7212 */ /* 0x000fe400078e3cff */
[----:B------:R-:W-:Y:S02]  /*84c0*/  LOP3.LUT R107, R107, R0, RZ, 0x3c, !PT ;  /* 0x000000006b6b7212 */ /* 0x000fe400078e3cff */
[----:B------:R-:W-:Y:S02]  /*84d0*/  @P2 R2UR UR36, R103 ;  /* 0x00000000672422ca */ /* 0x000fe400000e0000 */
[----:B------:R-:W-:Y:S02]  /*84e0*/  SEL R112, R112, RZ, P0 ;  /* 0x000000ff70707207 */ /* 0x000fe40000000000 */
[----:B------:R-:W-:Y:S01]  /*84f0*/  SEL R44, R79, RZ, P1 ;  /* 0x000000ff4f2c7207 */ /* 0x000fe20000800000 */
[----:B------:R-:W-:Y:S10]  /*8500*/  @P2 BRA `(.L_x_135) ;  /* 0xffffffd400f82947 */ /* 0x000ff4000383ffff */
[----:B------:R-:W-:Y:S05]  /*8510*/  EXIT ;  /* 0x000000000000794d */ /* 0x000fea0003800000 */
.L_x_20:
[----:B--2---:R2:W1:Y:S02]  /*8520*/  SYNCS.PHASECHK.TRANS64.TRYWAIT P0, [R3+URZ+0x2c0], R2 ;  /* 0x0002c002030075a7 */ /* 0x00446400080011ff */
[----:B-1----:R-:W-:Y:S05]  /*8530*/  @!P0 NANOSLEEP.SYNCS 0x989680 ;  /* 0x009896800000895d */ /* 0x002fea0003900000 */
[----:B------:R-:W1:Y:S02]  /*8540*/  @!P0 SYNCS.PHASECHK.TRANS64 P0, [R3+URZ+0x2c0], R2 ;  /* 0x0002c002030085a7 */ /* 0x000e6400080010ff */
[----:B-1----:R-:W-:Y:S05]  /*8550*/  @!P0 BRA `(.L_x_20) ;  /* 0xfffffffc00f08947 */ /* 0x002fea000383ffff */
[----:B------:R-:W-:Y:S05]  /*8560*/  BRA `(.L_x_136) ;  /* 0xffffff94000c7947 */ /* 0x000fea000383ffff */
.L_x_23:
[----:B-1----:R-:W-:-:S07]  /*8570*/  MOV R2, UR33 ;  /* 0x0000002100027c02 */ /* 0x002fce0008000f00 */
.L_x_137:
[----:B-1----:R1:W2:Y:S02]  /*8580*/  SYNCS.PHASECHK.TRANS64.TRYWAIT P0, [R2+URZ+0x110], R5 ;  /* 0x00011005020075a7 */ /* 0x0022a400080011ff */
[----:B--2---:R-:W-:Y:S05]  /*8590*/  @!P0 NANOSLEEP.SYNCS 0x989680 ;  /* 0x009896800000895d */ /* 0x004fea0003900000 */
[----:B------:R-:W2:Y:S02]  /*85a0*/  @!P0 SYNCS.PHASECHK.TRANS64 P0, [R2+URZ+0x110], R5 ;  /* 0x00011005020085a7 */ /* 0x000ea400080010ff */
[----:B--2---:R-:W-:Y:S05]  /*85b0*/  @!P0 BRA `(.L_x_137) ;  /* 0xfffffffc00f08947 */ /* 0x004fea000383ffff */
[----:B------:R-:W-:Y:S05]  /*85c0*/  BRA `(.L_x_22) ;  /* 0xffffff94005c7947 */ /* 0x000fea000383ffff */
.L_x_29:
[----:B-1----:R-:W-:-:S07]  /*85d0*/  MOV R2, UR17 ;  /* 0x0000001100027c02 */ /* 0x002fce0008000f00 */
.L_x_138:
[----:B-1----:R1:W2:Y:S02]  /*85e0*/  SYNCS.PHASECHK.TRANS64.TRYWAIT P0, [R2+URZ+0x110], R5 ;  /* 0x00011005020075a7 */ /* 0x0022a400080011ff */
[----:B--2---:R-:W-:Y:S05]  /*85f0*/  @!P0 NANOSLEEP.SYNCS 0x989680 ;  /* 0x009896800000895d */ /* 0x004fea0003900000 */
[----:B------:R-:W2:Y:S02]  /*8600*/  @!P0 SYNCS.PHASECHK.TRANS64 P0, [R2+URZ+0x110], R5 ;  /* 0x00011005020085a7 */ /* 0x000ea400080010ff */
[----:B--2---:R-:W-:Y:S05]  /*8610*/  @!P0 BRA `(.L_x_138) ;  /* 0xfffffffc00f08947 */ /* 0x004fea000383ffff */
[----:B------:R-:W-:Y:S05]  /*8620*/  BRA `(.L_x_28) ;  /* 0xffffff9800047947 */ /* 0x000fea000383ffff */
.L_x_33:
[----:B-1----:R1:W2:Y:S02]  /*8630*/  SYNCS.PHASECHK.TRANS64.TRYWAIT P0, [R2+URZ+0x250], R3 ;  /* 0x00025003020075a7 */ /* 0x0022a400080011ff */
[----:B--2---:R-:W-:Y:S05]  /*8640*/  @!P0 NANOSLEEP.SYNCS 0x989680 ;  /* 0x009896800000895d */ /* 0x004fea0003900000 */
[----:B------:R-:W2:Y:S02]  /*8650*/  @!P0 SYNCS.PHASECHK.TRANS64 P0, [R2+URZ+0x250], R3 ;  /* 0x00025003020085a7 */ /* 0x000ea400080010ff */
[----:B--2---:R-:W-:Y:S05]  /*8660*/  @!P0 BRA `(.L_x_33) ;  /* 0xfffffffc00f08947 */ /* 0x004fea000383ffff */
[----:B------:R-:W-:Y:S05]  /*8670*/  BRA `(.L_x_139) ;  /* 0xffffff9800947947 */ /* 0x000fea000383ffff */
.L_x_37:
[----:B----4-:R-:W-:-:S07]  /*8680*/  MOV R0, UR5 ;  /* 0x0000000500007c02 */ /* 0x010fce0008000f00 */
.L_x_140:
[----:B-1----:R1:W2:Y:S02]  /*8690*/  SYNCS.PHASECHK.TRANS64.TRYWAIT P0, [R0+URZ], R3 ;  /* 0x00000003000075a7 */ /* 0x0022a400080011ff */
[----:B--2---:R-:W-:Y:S05]  /*86a0*/  @!P0 NANOSLEEP.SYNCS 0x989680 ;  /* 0x009896800000895d */ /* 0x004fea0003900000 */
[----:B------:R-:W2:Y:S02]  /*86b0*/  @!P0 SYNCS.PHASECHK.TRANS64 P0, [R0+URZ], R3 ;  /* 0x00000003000085a7 */ /* 0x000ea400080010ff */
[----:B--2---:R-:W-:Y:S05]  /*86c0*/  @!P0 BRA `(.L_x_140) ;  /* 0xfffffffc00f08947 */ /* 0x004fea000383ffff */
[----:B------:R-:W-:Y:S05]  /*86d0*/  BRA `(.L_x_141) ;  /* 0xffffffa000047947 */ /* 0x000fea000383ffff */
.L_x_38:
[----:B----4-:R-:W-:-:S07]  /*86e0*/  MOV R0, UR5 ;  /* 0x0000000500007c02 */ /* 0x010fce0008000f00 */
.L_x_142:
[----:B-1----:R1:W2:Y:S02]  /*86f0*/  SYNCS.PHASECHK.TRANS64.TRYWAIT P0, [R0+URZ], R3 ;  /* 0x00000003000075a7 */ /* 0x0022a400080011ff */
[----:B--2---:R-:W-:Y:S05]  /*8700*/  @!P0 NANOSLEEP.SYNCS 0x989680 ;  /* 0x009896800000895d */ /* 0x004fea0003900000 */
[----:B------:R-:W2:Y:S02]  /*8710*/  @!P0 SYNCS.PHASECHK.TRANS64 P0, [R0+URZ], R3 ;  /* 0x00000003000085a7 */ /* 0x000ea400080010ff */
[----:B--2---:R-:W-:Y:S05]  /*8720*/  @!P0 BRA `(.L_x_142) ;  /* 0xfffffffc00f08947 */ /* 0x004fea000383ffff */
[----:B------:R-:W-:Y:S05]  /*8730*/  BRA `(.L_x_143) ;  /* 0xffffffa000107947 */ /* 0x000fea000383ffff */
.L_x_39:
[----:B----4-:R-:W-:-:S07]  /*8740*/  MOV R0, UR5 ;  /* 0x0000000500007c02 */ /* 0x010fce0008000f00 */
.L_x_144:
[----:B-1----:R1:W2:Y:S02]  /*8750*/  SYNCS.PHASECHK.TRANS64.TRYWAIT P0, [R0+URZ], R3 ;  /* 0x00000003000075a7 */ /* 0x0022a400080011ff */
[----:B--2---:R-:W-:Y:S05]  /*8760*/  @!P0 NANOSLEEP.SYNCS 0x989680 ;  /* 0x009896800000895d */ /* 0x004fea0003900000 */
[----:B------:R-:W2:Y:S02]  /*8770*/  @!P0 SYNCS.PHASECHK.TRANS64 P0, [R0+URZ], R3 ;  /* 0x00000003000085a7 */ /* 0x000ea400080010ff */
[----:B--2---:R-:W-:Y:S05]  /*8780*/  @!P0 BRA `(.L_x_144) ;  /* 0xfffffffc00f08947 */ /* 0x004fea000383ffff */
[----:B------:R-:W-:Y:S05]  /*8790*/  BRA `(.L_x_145) ;  /* 0xffffffa0001c7947 */ /* 0x000fea000383ffff */
.L_x_40:
[----:B----4-:R-:W-:-:S07]  /*87a0*/  MOV R0, UR5 ;  /* 0x0000000500007c02 */ /* 0x010fce0008000f00 */
.L_x_146:
[----:B-1----:R1:W2:Y:S02]  /*87b0*/  SYNCS.PHASECHK.TRANS64.TRYWAIT P0, [R0+URZ], R3 ;  /* 0x00000003000075a7 */ /* 0x0022a400080011ff */
[----:B--2---:R-:W-:Y:S05]  /*87c0*/  @!P0 NANOSLEEP.SYNCS 0x989680 ;  /* 0x009896800000895d */ /* 0x004fea0003900000 */
[----:B------:R-:W2:Y:S02]  /*87d0*/  @!P0 SYNCS.PHASECHK.TRANS64 P0, [R0+URZ], R3 ;  /* 0x00000003000085a7 */ /* 0x000ea400080010ff */
[----:B--2---:R-:W-:Y:S05]  /*87e0*/  @!P0 BRA `(.L_x_146) ;  /* 0xfffffffc00f08947 */ /* 0x004fea000383ffff */
[----:B------:R-:W-:Y:S05]  /*87f0*/  BRA `(.L_x_147) ;  /* 0xffffffa000287947 */ /* 0x000fea000383ffff */
.L_x_41:
[----:B----4-:R-:W-:-:S07]  /*8800*/  MOV R0, UR5 ;  /* 0x0000000500007c02 */ /* 0x010fce0008000f00 */
.L_x_148:
[----:B-1----:R1:W2:Y:S02]  /*8810*/  SYNCS.PHASECHK.TRANS64.TRYWAIT P0, [R0+URZ], R3 ;  /* 0x00000003000075a7 */ /* 0x0022a400080011ff */
[----:B--2---:R-:W-:Y:S05]  /*8820*/  @!P0 NANOSLEEP.SYNCS 0x989680 ;  /* 0x009896800000895d */ /* 0x004fea0003900000 */
[----:B------:R-:W2:Y:S02]  /*8830*/  @!P0 SYNCS.PHASECHK.TRANS64 P0, [R0+URZ], R3 ;  /* 0x00000003000085a7 */ /* 0x000ea400080010ff */
[----:B--2---:R-:W-:Y:S05]  /*8840*/  @!P0 BRA `(.L_x_148) ;  /* 0xfffffffc00f08947 */ /* 0x004fea000383ffff */
[----:B------:R-:W-:Y:S05]  /*8850*/  BRA `(.L_x_149) ;  /* 0xffffffa000347947 */ /* 0x000fea000383ffff */
.L_x_42:
[----:B----4-:R-:W-:-:S07]  /*8860*/  MOV R0, UR5 ;  /* 0x0000000500007c02 */ /* 0x010fce0008000f00 */
.L_x_150:
[----:B-1----:R1:W2:Y:S02]  /*8870*/  SYNCS.PHASECHK.TRANS64.TRYWAIT P0, [R0+URZ], R3 ;  /* 0x00000003000075a7 */ /* 0x0022a400080011ff */
[----:B--2---:R-:W-:Y:S05]  /*8880*/  @!P0 NANOSLEEP.SYNCS 0x989680 ;  /* 0x009896800000895d */ /* 0x004fea0003900000 */
[----:B------:R-:W2:Y:S02]  /*8890*/  @!P0 SYNCS.PHASECHK.TRANS64 P0, [R0+URZ], R3 ;  /* 0x00000003000085a7 */ /* 0x000ea400080010ff */
[----:B--2---:R-:W-:Y:S05]  /*88a0*/  @!P0 BRA `(.L_x_150) ;  /* 0xfffffffc00f08947 */ /* 0x004fea000383ffff */
[----:B------:R-:W-:Y:S05]  /*88b0*/  BRA `(.L_x_151) ;  /* 0xffffffa000407947 */ /* 0x000fea000383ffff */
.L_x_43:
[----:B----4-:R-:W-:-:S07]  /*88c0*/  MOV R0, UR5 ;  /* 0x0000000500007c02 */ /* 0x010fce0008000f00 */
.L_x_152:
[----:B-1----:R1:W2:Y:S02]  /*88d0*/  SYNCS.PHASECHK.TRANS64.TRYWAIT P0, [R0+URZ], R3 ;  /* 0x00000003000075a7 */ /* 0x0022a400080011ff */
[----:B--2---:R-:W-:Y:S05]  /*88e0*/  @!P0 NANOSLEEP.SYNCS 0x989680 ;  /* 0x009896800000895d */ /* 0x004fea0003900000 */
[----:B------:R-:W2:Y:S02]  /*88f0*/  @!P0 SYNCS.PHASECHK.TRANS64 P0, [R0+URZ], R3 ;  /* 0x00000003000085a7 */ /* 0x000ea400080010ff */
[----:B--2---:R-:W-:Y:S05]  /*8900*/  @!P0 BRA `(.L_x_152) ;  /* 0xfffffffc00f08947 */ /* 0x004fea000383ffff */
[----:B------:R-:W-:Y:S05]  /*8910*/  BRA `(.L_x_153) ;  /* 0xffffffa0004c7947 */ /* 0x000fea000383ffff */
.L_x_44:
[----:B----4-:R-:W-:-:S07]  /*8920*/  MOV R0, UR5 ;  /* 0x0000000500007c02 */ /* 0x010fce0008000f00 */
.L_x_154:
[----:B-1----:R1:W2:Y:S02]  /*8930*/  SYNCS.PHASECHK.TRANS64.TRYWAIT P0, [R0+URZ], R3 ;  /* 0x00000003000075a7 */ /* 0x0022a400080011ff */
[----:B--2---:R-:W-:Y:S05]  /*8940*/  @!P0 NANOSLEEP.SYNCS 0x989680 ;  /* 0x009896800000895d */ /* 0x004fea0003900000 */
[----:B------:R-:W2:Y:S02]  /*8950*/  @!P0 SYNCS.PHASECHK.TRANS64 P0, [R0+URZ], R3 ;  /* 0x00000003000085a7 */ /* 0x000ea400080010ff */
[----:B--2---:R-:W-:Y:S05]  /*8960*/  @!P0 BRA `(.L_x_154) ;  /* 0xfffffffc00f08947 */ /* 0x004fea000383ffff */
[----:B------:R-:W-:Y:S05]  /*8970*/  BRA `(.L_x_155) ;  /* 0xffffffa000587947 */ /* 0x000fea000383ffff */
.L_x_45:
[----:B----4-:R-:W-:-:S07]  /*8980*/  MOV R0, UR5 ;  /* 0x0000000500007c02 */ /* 0x010fce0008000f00 */
.L_x_156:
[----:B-1----:R1:W2:Y:S02]  /*8990*/  SYNCS.PHASECHK.TRANS64.TRYWAIT P0, [R0+URZ], R3 ;  /* 0x00000003000075a7 */ /* 0x0022a400080011ff */
[----:B--2---:R-:W-:Y:S05]  /*89a0*/  @!P0 NANOSLEEP.SYNCS 0x989680 ;  /* 0x009896800000895d */ /* 0x004fea0003900000 */
[----:B------:R-:W2:Y:S02]  /*89b0*/  @!P0 SYNCS.PHASECHK.TRANS64 P0, [R0+URZ], R3 ;  /* 0x00000003000085a7 */ /* 0x000ea400080010ff */
[----:B--2---:R-:W-:Y:S05]  /*89c0*/  @!P0 BRA `(.L_x_156) ;  /* 0xfffffffc00f08947 */ /* 0x004fea000383ffff */
[----:B------:R-:W-:Y:S05]  /*89d0*/  BRA `(.L_x_157) ;  /* 0xffffffa000647947 */ /* 0x000fea000383ffff */
.L_x_46:
[----:B----4-:R-:W-:-:S07]  /*89e0*/  MOV R0, UR5 ;  /* 0x0000000500007c02 */ /* 0x010fce0008000f00 */
.L_x_158:
[----:B-1----:R1:W2:Y:S02]  /*89f0*/  SYNCS.PHASECHK.TRANS64.TRYWAIT P0, [R0+URZ], R3 ;  /* 0x00000003000075a7 */ /* 0x0022a400080011ff */
[----:B--2---:R-:W-:Y:S05]  /*8a00*/  @!P0 NANOSLEEP.SYNCS 0x989680 ;  /* 0x009896800000895d */ /* 0x004fea0003900000 */
[----:B------:R-:W2:Y:S02]  /*8a10*/  @!P0 SYNCS.PHASECHK.TRANS64 P0, [R0+URZ], R3 ;  /* 0x00000003000085a7 */ /* 0x000ea400080010ff */
[----:B--2---:R-:W-:Y:S05]  /*8a20*/  @!P0 BRA `(.L_x_158) ;  /* 0xfffffffc00f08947 */ /* 0x004fea000383ffff */
[----:B------:R-:W-:Y:S05]  /*8a30*/  BRA `(.L_x_159) ;  /* 0xffffffa000707947 */ /* 0x000fea000383ffff */
.L_x_47:
[----:B----4-:R-:W-:-:S07]  /*8a40*/  MOV R0, UR5 ;  /* 0x0000000500007c02 */ /* 0x010fce0008000f00 */
.L_x_160:
[----:B-1----:R1:W2:Y:S02]  /*8a50*/  SYNCS.PHASECHK.TRANS64.TRYWAIT P0, [R0+URZ], R3 ;  /* 0x00000003000075a7 */ /* 0x0022a400080011ff */
[----:B--2---:R-:W-:Y:S05]  /*8a60*/  @!P0 NANOSLEEP.SYNCS 0x989680 ;  /* 0x009896800000895d */ /* 0x004fea0003900000 */
[----:B------:R-:W2:Y:S02]  /*8a70*/  @!P0 SYNCS.PHASECHK.TRANS64 P0, [R0+URZ], R3 ;  /* 0x00000003000085a7 */ /* 0x000ea400080010ff */
[----:B--2---:R-:W-:Y:S05]  /*8a80*/  @!P0 BRA `(.L_x_160) ;  /* 0xfffffffc00f08947 */ /* 0x004fea000383ffff */
[----:B------:R-:W-:Y:S05]  /*8a90*/  BRA `(.L_x_161) ;  /* 0xffffffa0007c7947 */ /* 0x000fea000383ffff */
.L_x_48:
[----:B----4-:R-:W-:-:S07]  /*8aa0*/  MOV R0, UR5 ;  /* 0x0000000500007c02 */ /* 0x010fce0008000f00 */
.L_x_162:
[----:B-1----:R1:W2:Y:S02]  /*8ab0*/  SYNCS.PHASECHK.TRANS64.TRYWAIT P0, [R0+URZ], R3 ;  /* 0x00000003000075a7 */ /* 0x0022a400080011ff */
[----:B--2---:R-:W-:Y:S05]  /*8ac0*/  @!P0 NANOSLEEP.SYNCS 0x989680 ;  /* 0x009896800000895d */ /* 0x004fea0003900000 */
[----:B------:R-:W2:Y:S02]  /*8ad0*/  @!P0 SYNCS.PHASECHK.TRANS64 P0, [R0+URZ], R3 ;  /* 0x00000003000085a7 */ /* 0x000ea400080010ff */
[----:B--2---:R-:W-:Y:S05]  /*8ae0*/  @!P0 BRA `(.L_x_162) ;  /* 0xfffffffc00f08947 */ /* 0x004fea000383ffff */
[----:B------:R-:W-:Y:S05]  /*8af0*/  BRA `(.L_x_163) ;  /* 0xffffffa000887947 */ /* 0x000fea000383ffff */
.L_x_49:
[----:B----4-:R-:W-:-:S07]  /*8b00*/  MOV R0, UR5 ;  /* 0x0000000500007c02 */ /* 0x010fce0008000f00 */
.L_x_164:
[----:B-1----:R1:W2:Y:S02]  /*8b10*/  SYNCS.PHASECHK.TRANS64.TRYWAIT P0, [R0+URZ], R3 ;  /* 0x00000003000075a7 */ /* 0x0022a400080011ff */
[----:B--2---:R-:W-:Y:S05]  /*8b20*/  @!P0 NANOSLEEP.SYNCS 0x989680 ;  /* 0x009896800000895d */ /* 0x004fea0003900000 */
[----:B------:R-:W2:Y:S02]  /*8b30*/  @!P0 SYNCS.PHASECHK.TRANS64 P0, [R0+URZ], R3 ;  /* 0x00000003000085a7 */ /* 0x000ea400080010ff */
[----:B--2---:R-:W-:Y:S05]  /*8b40*/  @!P0 BRA `(.L_x_164) ;  /* 0xfffffffc00f08947 */ /* 0x004fea000383ffff */
[----:B------:R-:W-:Y:S05]  /*8b50*/  BRA `(.L_x_165) ;  /* 0xffffffa000947947 */ /* 0x000fea000383ffff */
.L_x_50:
[----:B----4-:R-:W-:-:S07]  /*8b60*/  MOV R0, UR5 ;  /* 0x0000000500007c02 */ /* 0x010fce0008000f00 */
.L_x_166:
[----:B-1----:R1:W2:Y:S02]  /*8b70*/  SYNCS.PHASECHK.TRANS64.TRYWAIT P0, [R0+URZ], R3 ;  /* 0x00000003000075a7 */ /* 0x0022a400080011ff */
[----:B--2---:R-:W-:Y:S05]  /*8b80*/  @!P0 NANOSLEEP.SYNCS 0x989680 ;  /* 0x009896800000895d */ /* 0x004fea0003900000 */
[----:B------:R-:W2:Y:S02]  /*8b90*/  @!P0 SYNCS.PHASECHK.TRANS64 P0, [R0+URZ], R3 ;  /* 0x00000003000085a7 */ /* 0x000ea400080010ff */
[----:B--2---:R-:W-:Y:S05]  /*8ba0*/  @!P0 BRA `(.L_x_166) ;  /* 0xfffffffc00f08947 */ /* 0x004fea000383ffff */
[----:B------:R-:W-:Y:S05]  /*8bb0*/  BRA `(.L_x_167) ;  /* 0xffffffa000a07947 */ /* 0x000fea000383ffff */
.L_x_51:
[----:B----4-:R-:W-:-:S07]  /*8bc0*/  MOV R0, UR5 ;  /* 0x0000000500007c02 */ /* 0x010fce0008000f00 */
.L_x_168:
[----:B-1----:R1:W2:Y:S02]  /*8bd0*/  SYNCS.PHASECHK.TRANS64.TRYWAIT P0, [R0+URZ], R3 ;  /* 0x00000003000075a7 */ /* 0x0022a400080011ff */
[----:B--2---:R-:W-:Y:S05]  /*8be0*/  @!P0 NANOSLEEP.SYNCS 0x989680 ;  /* 0x009896800000895d */ /* 0x004fea0003900000 */
[----:B------:R-:W2:Y:S02]  /*8bf0*/  @!P0 SYNCS.PHASECHK.TRANS64 P0, [R0+URZ], R3 ;  /* 0x00000003000085a7 */ /* 0x000ea400080010ff */
[----:B--2---:R-:W-:Y:S05]  /*8c00*/  @!P0 BRA `(.L_x_168) ;  /* 0xfffffffc00f08947 */ /* 0x004fea000383ffff */
[----:B------:R-:W-:Y:S05]  /*8c10*/  BRA `(.L_x_169) ;  /* 0xffffffa000ac7947 */ /* 0x000fea000383ffff */
.L_x_52:
[----:B----4-:R-:W-:-:S07]  /*8c20*/  MOV R0, UR5 ;  /* 0x0000000500007c02 */ /* 0x010fce0008000f00 */
.L_x_170:
[----:B-1----:R1:W2:Y:S02]  /*8c30*/  SYNCS.PHASECHK.TRANS64.TRYWAIT P0, [R0+URZ], R3 ;  /* 0x00000003000075a7 */ /* 0x0022a400080011ff */
[----:B--2---:R-:W-:Y:S05]  /*8c40*/  @!P0 NANOSLEEP.SYNCS 0x989680 ;  /* 0x009896800000895d */ /* 0x004fea0003900000 */
[----:B------:R-:W2:Y:S02]  /*8c50*/  @!P0 SYNCS.PHASECHK.TRANS64 P0, [R0+URZ], R3 ;  /* 0x00000003000085a7 */ /* 0x000ea400080010ff */
[----:B--2---:R-:W-:Y:S05]  /*8c60*/  @!P0 BRA `(.L_x_170) ;  /* 0xfffffffc00f08947 */ /* 0x004fea000383ffff */
[----:B------:R-:W-:Y:S05]  /*8c70*/  BRA `(.L_x_171) ;  /* 0xffffffa000b87947 */ /* 0x000fea000383ffff */
.L_x_53:
[----:B----4-:R-:W-:-:S07]  /*8c80*/  MOV R0, UR5 ;  /* 0x0000000500007c02 */ /* 0x010fce0008000f00 */
.L_x_172:
[----:B-1----:R1:W2:Y:S02]  /*8c90*/  SYNCS.PHASECHK.TRANS64.TRYWAIT P0, [R0+URZ], R3 ;  /* 0x00000003000075a7 */ /* 0x0022a400080011ff */
[----:B--2---:R-:W-:Y:S05]  /*8ca0*/  @!P0 NANOSLEEP.SYNCS 0x989680 ;  /* 0x009896800000895d */ /* 0x004fea0003900000 */
[----:B------:R-:W2:Y:S02]  /*8cb0*/  @!P0 SYNCS.PHASECHK.TRANS64 P0, [R0+URZ], R3 ;  /* 0x00000003000085a7 */ /* 0x000ea400080010ff */
[----:B--2---:R-:W-:Y:S05]  /*8cc0*/  @!P0 BRA `(.L_x_172) ;  /* 0xfffffffc00f08947 */ /* 0x004fea000383ffff */
[----:B------:R-:W-:Y:S05]  /*8cd0*/  BRA `(.L_x_173) ;  /* 0xffffffa000c47947 */ /* 0x000fea000383ffff */
.L_x_54:
[----:B----4-:R-:W-:-:S07]  /*8ce0*/  MOV R0, UR5 ;  /* 0x0000000500007c02 */ /* 0x010fce0008000f00 */
.L_x_174:
[----:B-1----:R1:W2:Y:S02]  /*8cf0*/  SYNCS.PHASECHK.TRANS64.TRYWAIT P0, [R0+URZ], R3 ;  /* 0x00000003000075a7 */ /* 0x0022a400080011ff */
[----:B--2---:R-:W-:Y:S05]  /*8d00*/  @!P0 NANOSLEEP.SYNCS 0x989680 ;  /* 0x009896800000895d */ /* 0x004fea0003900000 */
[----:B------:R-:W2:Y:S02]  /*8d10*/  @!P0 SYNCS.PHASECHK.TRANS64 P0, [R0+URZ], R3 ;  /* 0x00000003000085a7 */ /* 0x000ea400080010ff */
[----:B--2---:R-:W-:Y:S05]  /*8d20*/  @!P0 BRA `(.L_x_174) ;  /* 0xfffffffc00f08947 */ /* 0x004fea000383ffff */
[----:B------:R-:W-:Y:S05]  /*8d30*/  BRA `(.L_x_175) ;  /* 0xffffffa000d07947 */ /* 0x000fea000383ffff */
.L_x_55:
[----:B----4-:R-:W-:-:S07]  /*8d40*/  MOV R0, UR5 ;  /* 0x0000000500007c02 */ /* 0x010fce0008000f00 */
.L_x_176:
[----:B-1----:R1:W2:Y:S02]  /*8d50*/  SYNCS.PHASECHK.TRANS64.TRYWAIT P0, [R0+URZ], R3 ;  /* 0x00000003000075a7 */ /* 0x0022a400080011ff */
[----:B--2---:R-:W-:Y:S05]  /*8d60*/  @!P0 NANOSLEEP.SYNCS 0x989680 ;  /* 0x009896800000895d */ /* 0x004fea0003900000 */
[----:B------:R-:W2:Y:S02]  /*8d70*/  @!P0 SYNCS.PHASECHK.TRANS64 P0, [R0+URZ], R3 ;  /* 0x00000003000085a7 */ /* 0x000ea400080010ff */
[----:B--2---:R-:W-:Y:S05]  /*8d80*/  @!P0 BRA `(.L_x_176) ;  /* 0xfffffffc00f08947 */ /* 0x004fea000383ffff */
[----:B------:R-:W-:Y:S05]  /*8d90*/  BRA `(.L_x_177) ;  /* 0xffffffa000dc7947 */ /* 0x000fea000383ffff */
.L_x_56:
[----:B----4-:R-:W-:-:S07]  /*8da0*/  MOV R0, UR5 ;  /* 0x0000000500007c02 */ /* 0x010fce0008000f00 */
.L_x_178:
[----:B-1----:R1:W2:Y:S02]  /*8db0*/  SYNCS.PHASECHK.TRANS64.TRYWAIT P0, [R0+URZ], R3 ;  /* 0x00000003000075a7 */ /* 0x0022a400080011ff */
[----:B--2---:R-:W-:Y:S05]  /*8dc0*/  @!P0 NANOSLEEP.SYNCS 0x989680 ;  /* 0x009896800000895d */ /* 0x004fea0003900000 */
[----:B------:R-:W2:Y:S02]  /*8dd0*/  @!P0 SYNCS.PHASECHK.TRANS64 P0, [R0+URZ], R3 ;  /* 0x00000003000085a7 */ /* 0x000ea400080010ff */
[----:B--2---:R-:W-:Y:S05]  /*8de0*/  @!P0 BRA `(.L_x_178) ;  /* 0xfffffffc00f08947 */ /* 0x004fea000383ffff */
[----:B------:R-:W-:Y:S05]  /*8df0*/  BRA `(.L_x_179) ;  /* 0xffffffa000e87947 */ /* 0x000fea000383ffff */
.L_x_57:
[----:B----4-:R-:W-:-:S07]  /*8e00*/  MOV R0, UR5 ;  /* 0x0000000500007c02 */ /* 0x010fce0008000f00 */
.L_x_180:
[----:B-1----:R1:W2:Y:S02]  /*8e10*/  SYNCS.PHASECHK.TRANS64.TRYWAIT P0, [R0+URZ], R3 ;  /* 0x00000003000075a7 */ /* 0x0022a400080011ff */
[----:B--2---:R-:W-:Y:S05]  /*8e20*/  @!P0 NANOSLEEP.SYNCS 0x989680 ;  /* 0x009896800000895d */ /* 0x004fea0003900000 */
[----:B------:R-:W2:Y:S02]  /*8e30*/  @!P0 SYNCS.PHASECHK.TRANS64 P0, [R0+URZ], R3 ;  /* 0x00000003000085a7 */ /* 0x000ea400080010ff */
[----:B--2---:R-:W-:Y:S05]  /*8e40*/  @!P0 BRA `(.L_x_180) ;  /* 0xfffffffc00f08947 */ /* 0x004fea000383ffff */
[----:B------:R-:W-:Y:S05]  /*8e50*/  BRA `(.L_x_181) ;  /* 0xffffffa000f47947 */ /* 0x000fea000383ffff */
.L_x_58:
[----:B----4-:R-:W-:-:S07]  /*8e60*/  MOV R0, UR5 ;  /* 0x0000000500007c02 */ /* 0x010fce0008000f00 */
.L_x_182:
[----:B-1----:R1:W2:Y:S02]  /*8e70*/  SYNCS.PHASECHK.TRANS64.TRYWAIT P0, [R0+URZ], R3 ;  /* 0x00000003000075a7 */ /* 0x0022a400080011ff */
[----:B--2---:R-:W-:Y:S05]  /*8e80*/  @!P0 NANOSLEEP.SYNCS 0x989680 ;  /* 0x009896800000895d */ /* 0x004fea0003900000 */
[----:B------:R-:W2:Y:S02]  /*8e90*/  @!P0 SYNCS.PHASECHK.TRANS64 P0, [R0+URZ], R3 ;  /* 0x00000003000085a7 */ /* 0x000ea400080010ff */
[----:B--2---:R-:W-:Y:S05]  /*8ea0*/  @!P0 BRA `(.L_x_182) ;  /* 0xfffffffc00f08947 */ /* 0x004fea000383ffff */
[----:B------:R-:W-:Y:S05]  /*8eb0*/  BRA `(.L_x_183) ;  /* 0xffffffa400007947 */ /* 0x000fea000383ffff */
.L_x_59:
[----:B----4-:R-:W-:-:S07]  /*8ec0*/  MOV R0, UR5 ;  /* 0x0000000500007c02 */ /* 0x010fce0008000f00 */
.L_x_184:
[----:B-1----:R1:W2:Y:S02]  /*8ed0*/  SYNCS.PHASECHK.TRANS64.TRYWAIT P0, [R0+URZ], R3 ;  /* 0x00000003000075a7 */ /* 0x0022a400080011ff */
[----:B--2---:R-:W-:Y:S05]  /*8ee0*/  @!P0 NANOSLEEP.SYNCS 0x989680 ;  /* 0x009896800000895d */ /* 0x004fea0003900000 */
[----:B------:R-:W2:Y:S02]  /*8ef0*/  @!P0 SYNCS.PHASECHK.TRANS64 P0, [R0+URZ], R3 ;  /* 0x00000003000085a7 */ /* 0x000ea400080010ff */
[----:B--2---:R-:W-:Y:S05]  /*8f00*/  @!P0 BRA `(.L_x_184) ;  /* 0xfffffffc00f08947 */ /* 0x004fea000383ffff */
[----:B------:R-:W-:Y:S05]  /*8f10*/  BRA `(.L_x_185) ;  /* 0xffffffa4000c7947 */ /* 0x000fea000383ffff */
.L_x_60:
[----:B----4-:R-:W-:-:S07]  /*8f20*/  MOV R0, UR5 ;  /* 0x0000000500007c02 */ /* 0x010fce0008000f00 */
.L_x_186:
[----:B-1----:R1:W2:Y:S02]  /*8f30*/  SYNCS.PHASECHK.TRANS64.TRYWAIT P0, [R0+URZ], R3 ;  /* 0x00000003000075a7 */ /* 0x0022a400080011ff */
[----:B--2---:R-:W-:Y:S05]  /*8f40*/  @!P0 NANOSLEEP.SYNCS 0x989680 ;  /* 0x009896800000895d */ /* 0x004fea0003900000 */
[----:B------:R-:W2:Y:S02]  /*8f50*/  @!P0 SYNCS.PHASECHK.TRANS64 P0, [R0+URZ], R3 ;  /* 0x00000003000085a7 */ /* 0x000ea400080010ff */
[----:B--2---:R-:W-:Y:S05]  /*8f60*/  @!P0 BRA `(.L_x_186) ;  /* 0xfffffffc00f08947 */ /* 0x004fea000383ffff */
[----:B------:R-:W-:Y:S05]  /*8f70*/  BRA `(.L_x_187) ;  /* 0xffffffa400187947 */ /* 0x000fea000383ffff */
.L_x_61:
[----:B----4-:R-:W-:-:S07]  /*8f80*/  MOV R0, UR5 ;  /* 0x0000000500007c02 */ /* 0x010fce0008000f00 */
.L_x_188:
[----:B-1----:R1:W2:Y:S02]  /*8f90*/  SYNCS.PHASECHK.TRANS64.TRYWAIT P0, [R0+URZ], R3 ;  /* 0x00000003000075a7 */ /* 0x0022a400080011ff */
[----:B--2---:R-:W-:Y:S05]  /*8fa0*/  @!P0 NANOSLEEP.SYNCS 0x989680 ;  /* 0x009896800000895d */ /* 0x004fea0003900000 */
[----:B------:R-:W2:Y:S02]  /*8fb0*/  @!P0 SYNCS.PHASECHK.TRANS64 P0, [R0+URZ], R3 ;  /* 0x00000003000085a7 */ /* 0x000ea400080010ff */
[----:B--2---:R-:W-:Y:S05]  /*8fc0*/  @!P0 BRA `(.L_x_188) ;  /* 0xfffffffc00f08947 */ /* 0x004fea000383ffff */
[----:B------:R-:W-:Y:S05]  /*8fd0*/  BRA `(.L_x_189) ;  /* 0xffffffa400247947 */ /* 0x000fea000383ffff */
.L_x_62:
[----:B----4-:R-:W-:-:S07]  /*8fe0*/  MOV R0, UR5 ;  /* 0x0000000500007c02 */ /* 0x010fce0008000f00 */
.L_x_190:
[----:B-1----:R1:W2:Y:S02]  /*8ff0*/  SYNCS.PHASECHK.TRANS64.TRYWAIT P0, [R0+URZ], R3 ;  /* 0x00000003000075a7 */ /* 0x0022a400080011ff */
[----:B--2---:R-:W-:Y:S05]  /*9000*/  @!P0 NANOSLEEP.SYNCS 0x989680 ;  /* 0x009896800000895d */ /* 0x004fea0003900000 */
[----:B------:R-:W2:Y:S02]  /*9010*/  @!P0 SYNCS.PHASECHK.TRANS64 P0, [R0+URZ], R3 ;  /* 0x00000003000085a7 */ /* 0x000ea400080010ff */
[----:B--2---:R-:W-:Y:S05]  /*9020*/  @!P0 BRA `(.L_x_190) ;  /* 0xfffffffc00f08947 */ /* 0x004fea000383ffff */
[----:B------:R-:W-:Y:S05]  /*9030*/  BRA `(.L_x_191) ;  /* 0xffffffa400307947 */ /* 0x000fea000383ffff */
.L_x_63:
[----:B----4-:R-:W-:-:S07]  /*9040*/  MOV R0, UR5 ;  /* 0x0000000500007c02 */ /* 0x010fce0008000f00 */
.L_x_192:
[----:B-1----:R1:W2:Y:S02]  /*9050*/  SYNCS.PHASECHK.TRANS64.TRYWAIT P0, [R0+URZ], R3 ;  /* 0x00000003000075a7 */ /* 0x0022a400080011ff */
[----:B--2---:R-:W-:Y:S05]  /*9060*/  @!P0 NANOSLEEP.SYNCS 0x989680 ;  /* 0x009896800000895d */ /* 0x004fea0003900000 */
[----:B------:R-:W2:Y:S02]  /*9070*/  @!P0 SYNCS.PHASECHK.TRANS64 P0, [R0+URZ], R3 ;  /* 0x00000003000085a7 */ /* 0x000ea400080010ff */
[----:B--2---:R-:W-:Y:S05]  /*9080*/  @!P0 BRA `(.L_x_192) ;  /* 0xfffffffc00f08947 */ /* 0x004fea000383ffff */
[----:B------:R-:W-:Y:S05]  /*9090*/  BRA `(.L_x_193) ;  /* 0xffffffa4003c7947 */ /* 0x000fea000383ffff */
.L_x_64:
[----:B----4-:R-:W-:-:S07]  /*90a0*/  MOV R0, UR5 ;  /* 0x0000000500007c02 */ /* 0x010fce0008000f00 */
.L_x_194:
[----:B-1----:R1:W2:Y:S02]  /*90b0*/  SYNCS.PHASECHK.TRANS64.TRYWAIT P0, [R0+URZ], R3 ;  /* 0x00000003000075a7 */ /* 0x0022a400080011ff */
[----:B--2---:R-:W-:Y:S05]  /*90c0*/  @!P0 NANOSLEEP.SYNCS 0x989680 ;  /* 0x009896800000895d */ /* 0x004fea0003900000 */
[----:B------:R-:W2:Y:S02]  /*90d0*/  @!P0 SYNCS.PHASECHK.TRANS64 P0, [R0+URZ], R3 ;  /* 0x00000003000085a7 */ /* 0x000ea400080010ff */
[----:B--2---:R-:W-:Y:S05]  /*90e0*/  @!P0 BRA `(.L_x_194) ;  /* 0xfffffffc00f08947 */ /* 0x004fea000383ffff */
[----:B------:R-:W-:Y:S05]  /*90f0*/  BRA `(.L_x_195) ;  /* 0xffffffa400487947 */ /* 0x000fea000383ffff */
.L_x_65:
[----:B----4-:R-:W-:-:S07]  /*9100*/  MOV R0, UR5 ;  /* 0x0000000500007c02 */ /* 0x010fce0008000f00 */
.L_x_196:
[----:B-1----:R1:W2:Y:S02]  /*9110*/  SYNCS.PHASECHK.TRANS64.TRYWAIT P0, [R0+URZ], R3 ;  /* 0x00000003000075a7 */ /* 0x0022a400080011ff */
[----:B--2---:R-:W-:Y:S05]  /*9120*/  @!P0 NANOSLEEP.SYNCS 0x989680 ;  /* 0x009896800000895d */ /* 0x004fea0003900000 */
[----:B------:R-:W2:Y:S02]  /*9130*/  @!P0 SYNCS.PHASECHK.TRANS64 P0, [R0+URZ], R3 ;  /* 0x00000003000085a7 */ /* 0x000ea400080010ff */
[----:B--2---:R-:W-:Y:S05]  /*9140*/  @!P0 BRA `(.L_x_196) ;  /* 0xfffffffc00f08947 */ /* 0x004fea000383ffff */
[----:B------:R-:W-:Y:S05]  /*9150*/  BRA `(.L_x_197) ;  /* 0xffffffa400547947 */ /* 0x000fea000383ffff */
.L_x_66:
[----:B----4-:R-:W-:-:S07]  /*9160*/  MOV R0, UR5 ;  /* 0x0000000500007c02 */ /* 0x010fce0008000f00 */
.L_x_198:
[----:B-1----:R1:W2:Y:S02]  /*9170*/  SYNCS.PHASECHK.TRANS64.TRYWAIT P0, [R0+URZ], R3 ;  /* 0x00000003000075a7 */ /* 0x0022a400080011ff */
[----:B--2---:R-:W-:Y:S05]  /*9180*/  @!P0 NANOSLEEP.SYNCS 0x989680 ;  /* 0x009896800000895d */ /* 0x004fea0003900000 */
[----:B------:R-:W2:Y:S02]  /*9190*/  @!P0 SYNCS.PHASECHK.TRANS64 P0, [R0+URZ], R3 ;  /* 0x00000003000085a7 */ /* 0x000ea400080010ff */
[----:B--2---:R-:W-:Y:S05]  /*91a0*/  @!P0 BRA `(.L_x_198) ;  /* 0xfffffffc00f08947 */ /* 0x004fea000383ffff */
[----:B------:R-:W-:Y:S05]  /*91b0*/  BRA `(.L_x_199) ;  /* 0xffffffa400607947 */ /* 0x000fea000383ffff */
.L_x_67:
[----:B----4-:R-:W-:-:S07]  /*91c0*/  MOV R0, UR5 ;  /* 0x0000000500007c02 */ /* 0x010fce0008000f00 */
.L_x_200:
[----:B-1----:R1:W2:Y:S02]  /*91d0*/  SYNCS.PHASECHK.TRANS64.TRYWAIT P0, [R0+URZ], R3 ;  /* 0x00000003000075a7 */ /* 0x0022a400080011ff */
[----:B--2---:R-:W-:Y:S05]  /*91e0*/  @!P0 NANOSLEEP.SYNCS 0x989680 ;  /* 0x009896800000895d */ /* 0x004fea0003900000 */
[----:B------:R-:W2:Y:S02]  /*91f0*/  @!P0 SYNCS.PHASECHK.TRANS64 P0, [R0+URZ], R3 ;  /* 0x00000003000085a7 */ /* 0x000ea400080010ff */
[----:B--2---:R-:W-:Y:S05]  /*9200*/  @!P0 BRA `(.L_x_200) ;  /* 0xfffffffc00f08947 */ /* 0x004fea000383ffff */
[----:B------:R-:W-:Y:S05]  /*9210*/  BRA `(.L_x_201) ;  /* 0xffffffa4006c7947 */ /* 0x000fea000383ffff */
.L_x_68:
[----:B----4-:R-:W-:-:S07]  /*9220*/  MOV R0, UR5 ;  /* 0x0000000500007c02 */ /* 0x010fce0008000f00 */
.L_x_202:
[----:B-1----:R1:W2:Y:S02]  /*9230*/  SYNCS.PHASECHK.TRANS64.TRYWAIT P0, [R0+URZ], R3 ;  /* 0x00000003000075a7 */ /* 0x0022a400080011ff */
[----:B--2---:R-:W-:Y:S05]  /*9240*/  @!P0 NANOSLEEP.SYNCS 0x989680 ;  /* 0x009896800000895d */ /* 0x004fea0003900000 */
[----:B------:R-:W2:Y:S02]  /*9250*/  @!P0 SYNCS.PHASECHK.TRANS64 P0, [R0+URZ], R3 ;  /* 0x00000003000085a7 */ /* 0x000ea400080010ff */
[----:B--2---:R-:W-:Y:S05]  /*9260*/  @!P0 BRA `(.L_x_202) ;  /* 0xfffffffc00f08947 */ /* 0x004fea000383ffff */
[----:B------:R-:W-:Y:S05]  /*9270*/  BRA `(.L_x_203) ;  /* 0xffffffa400787947 */ /* 0x000fea000383ffff */
.L_x_69:
[----:B----4-:R-:W-:-:S07]  /*9280*/  MOV R0, UR5 ;  /* 0x0000000500007c02 */ /* 0x010fce0008000f00 */
.L_x_204:
[----:B-1----:R1:W2:Y:S02]  /*9290*/  SYNCS.PHASECHK.TRANS64.TRYWAIT P0, [R0+URZ], R3 ;  /* 0x00000003000075a7 */ /* 0x0022a400080011ff */
[----:B--2---:R-:W-:Y:S05]  /*92a0*/  @!P0 NANOSLEEP.SYNCS 0x989680 ;  /* 0x009896800000895d */ /* 0x004fea0003900000 */
[----:B------:R-:W2:Y:S02]  /*92b0*/  @!P0 SYNCS.PHASECHK.TRANS64 P0, [R0+URZ], R3 ;  /* 0x00000003000085a7 */ /* 0x000ea400080010ff */
[----:B--2---:R-:W-:Y:S05]  /*92c0*/  @!P0 BRA `(.L_x_204) ;  /* 0xfffffffc00f08947 */ /* 0x004fea000383ffff */
[----:B------:R-:W-:Y:S05]  /*92d0*/  BRA `(.L_x_205) ;  /* 0xffffffa400847947 */ /* 0x000fea000383ffff */
.L_x_72:
[----:B-1----:R1:W2:Y:S02]  /*92e0*/  SYNCS.PHASECHK.TRANS64.TRYWAIT P0, [R0+URZ+0x2b0], R5 ;  /* 0x0002b005000075a7 */ /* 0x0022a400080011ff */
[----:B--2---:R-:W-:Y:S05]  /*92f0*/  @!P0 NANOSLEEP.SYNCS 0x989680 ;  /* 0x009896800000895d */ /* 0x004fea0003900000 */
[----:B------:R-:W2:Y:S02]  /*9300*/  @!P0 SYNCS.PHASECHK.TRANS64 P0, [R0+URZ+0x2b0], R5 ;  /* 0x0002b005000085a7 */ /* 0x000ea400080010ff */
[----:B--2---:R-:W-:Y:S05]  /*9310*/  @!P0 BRA `(.L_x_72) ;  /* 0xfffffffc00f08947 */ /* 0x004fea000383ffff */
[----:B------:R-:W-:Y:S05]  /*9320*/  BRA `(.L_x_206) ;  /* 0xffffffa400e07947 */ /* 0x000fea000383ffff */
.L_x_73:
[----:B------:R-:W-:-:S07]  /*9330*/  MOV R0, UR5 ;  /* 0x0000000500007c02 */ /* 0x000fce0008000f00 */
.L_x_207:
[----:B-1----:R1:W2:Y:S02]  /*9340*/  SYNCS.PHASECHK.TRANS64.TRYWAIT P0, [R0+URZ+0x260], R5 ;  /* 0x00026005000075a7 */ /* 0x0022a400080011ff */
[----:B--2---:R-:W-:Y:S05]  /*9350*/  @!P0 NANOSLEEP.SYNCS 0x989680 ;  /* 0x009896800000895d */ /* 0x004fea0003900000 */
[----:B------:R-:W2:Y:S02]  /*9360*/  @!P0 SYNCS.PHASECHK.TRANS64 P0, [R0+URZ+0x260], R5 ;  /* 0x00026005000085a7 */ /* 0x000ea400080010ff */
[----:B--2---:R-:W-:Y:S05]  /*9370*/  @!P0 BRA `(.L_x_207) ;  /* 0xfffffffc00f08947 */ /* 0x004fea000383ffff */
[----:B------:R-:W-:Y:S05]  /*9380*/  BRA `(.L_x_208) ;  /* 0xffffffa400f07947 */ /* 0x000fea000383ffff */
.L_x_74:
[----:B-1----:R1:W2:Y:S02]  /*9390*/  SYNCS.PHASECHK.TRANS64.TRYWAIT P1, [R0+URZ+0x250], R5 ;  /* 0x00025005000075a7 */ /* 0x0022a400080211ff */
[----:B--2---:R-:W-:Y:S05]  /*93a0*/  @!P1 NANOSLEEP.SYNCS 0x989680 ;  /* 0x009896800000995d */ /* 0x004fea0003900000 */
[----:B------:R-:W2:Y:S02]  /*93b0*/  @!P1 SYNCS.PHASECHK.TRANS64 P1, [R0+URZ+0x250], R5 ;  /* 0x00025005000095a7 */ /* 0x000ea400080210ff */
[----:B--2---:R-:W-:Y:S05]  /*93c0*/  @!P1 BRA `(.L_x_74) ;  /* 0xfffffffc00f09947 */ /* 0x004fea000383ffff */
[----:B------:R-:W-:Y:S05]  /*93d0*/  BRA `(.L_x_209) ;  /* 0xffffffa800207947 */ /* 0x000fea000383ffff */
.L_x_77:
[----:B------:R-:W-:-:S07]  /*93e0*/  MOV R0, UR5 ;  /* 0x0000000500007c02 */ /* 0x000fce0008000f00 */
.L_x_210:
[----:B-1----:R1:W2:Y:S02]  /*93f0*/  SYNCS.PHASECHK.TRANS64.TRYWAIT P0, [R0+URZ+0x260], R3 ;  /* 0x00026003000075a7 */ /* 0x0022a400080011ff */
[----:B--2---:R-:W-:Y:S05]  /*9400*/  @!P0 NANOSLEEP.SYNCS 0x989680 ;  /* 0x009896800000895d */ /* 0x004fea0003900000 */
[----:B------:R-:W2:Y:S02]  /*9410*/  @!P0 SYNCS.PHASECHK.TRANS64 P0, [R0+URZ+0x260], R3 ;  /* 0x00026003000085a7 */ /* 0x000ea400080010ff */
[----:B--2---:R-:W-:Y:S05]  /*9420*/  @!P0 BRA `(.L_x_210) ;  /* 0xfffffffc00f08947 */ /* 0x004fea000383ffff */
[----:B------:R-:W-:Y:S05]  /*9430*/  BRA `(.L_x_76) ;  /* 0xffffffa800747947 */ /* 0x000fea000383ffff */
.L_x_84:
[----:B-1----:R1:W2:Y:S02]  /*9440*/  SYNCS.PHASECHK.TRANS64.TRYWAIT P1, [R0+URZ+0x250], R5 ;  /* 0x00025005000075a7 */ /* 0x0022a400080211ff */
[----:B--2---:R-:W-:Y:S05]  /*9450*/  @!P1 NANOSLEEP.SYNCS 0x989680 ;  /* 0x009896800000995d */ /* 0x004fea0003900000 */
[----:B------:R-:W2:Y:S02]  /*9460*/  @!P1 SYNCS.PHASECHK.TRANS64 P1, [R0+URZ+0x250], R5 ;  /* 0x00025005000095a7 */ /* 0x000ea400080210ff */
[----:B--2---:R-:W-:Y:S05]  /*9470*/  @!P1 BRA `(.L_x_84) ;  /* 0xfffffffc00f09947 */ /* 0x004fea000383ffff */
[----:B------:R-:W-:Y:S05]  /*9480*/  BRA `(.L_x_211) ;  /* 0xffffffac00cc7947 */ /* 0x000fea000383ffff */
.L_x_85:
[----:B------:R-:W-:-:S07]  /*9490*/  MOV R3, UR9 ;  /* 0x0000000900037c02 */ /* 0x000fce0008000f00 */
.L_x_212:
[----:B-1----:R1:W2:Y:S02]  /*94a0*/  SYNCS.PHASECHK.TRANS64.TRYWAIT P0, [R3+URZ+0x290], R0 ;  /* 0x00029000030075a7 */ /* 0x0022a400080011ff */
[----:B--2---:R-:W-:Y:S05]  /*94b0*/  @!P0 NANOSLEEP.SYNCS 0x989680 ;  /* 0x009896800000895d */ /* 0x004fea0003900000 */
[----:B------:R-:W2:Y:S02]  /*94c0*/  @!P0 SYNCS.PHASECHK.TRANS64 P0, [R3+URZ+0x290], R0 ;  /* 0x00029000030085a7 */ /* 0x000ea400080010ff */
[----:B--2---:R-:W-:Y:S05]  /*94d0*/  @!P0 BRA `(.L_x_212) ;  /* 0xfffffffc00f08947 */ /* 0x004fea000383ffff */
[----:B------:R-:W-:Y:S05]  /*94e0*/  BRA `(.L_x_213) ;  /* 0xffffffb000007947 */ /* 0x000fea000383ffff */
.L_x_88:
[----:B------:R-:W-:Y:S07]  /*94f0*/  MOV R0, UR7 ;  /* 0x0000000700007c02 */ /* 0x000fee0008000f00 */
.L_x_214:
[----:B-1----:R1:W2:Y:S02]  /*9500*/  SYNCS.PHASECHK.TRANS64.TRYWAIT P0, [R0+URZ], R3 ;  /* 0x00000003000075a7 */ /* 0x0022a400080011ff */
[----:B--2---:R-:W-:Y:S05]  /*9510*/  @!P0 NANOSLEEP.SYNCS 0x989680 ;  /* 0x009896800000895d */ /* 0x004fea0003900000 */
[----:B------:R-:W2:Y:S02]  /*9520*/  @!P0 SYNCS.PHASECHK.TRANS64 P0, [R0+URZ], R3 ;  /* 0x00000003000085a7 */ /* 0x000ea400080010ff */
[----:B--2---:R-:W-:Y:S05]  /*9530*/  @!P0 BRA `(.L_x_214) ;  /* 0xfffffffc00f08947 */ /* 0x004fea000383ffff */
[----:B------:R-:W-:Y:S05]  /*9540*/  BRA `(.L_x_87) ;  /* 0xffffffb000387947 */ /* 0x000fea000383ffff */
.L_x_91:
[----:B------:R-:W-:-:S07]  /*9550*/  MOV R0, UR5 ;  /* 0x0000000500007c02 */ /* 0x000fce0008000f00 */
.L_x_215:
[----:B--2---:R2:W3:Y:S02]  /*9560*/  SYNCS.PHASECHK.TRANS64.TRYWAIT P0, [R0+URZ], R3 ;  /* 0x00000003000075a7 */ /* 0x0044e400080011ff */
[----:B---3--:R-:W-:Y:S05]  /*9570*/  @!P0 NANOSLEEP.SYNCS 0x989680 ;  /* 0x009896800000895d */ /* 0x008fea0003900000 */
[----:B------:R-:W3:Y:S02]  /*9580*/  @!P0 SYNCS.PHASECHK.TRANS64 P0, [R0+URZ], R3 ;  /* 0x00000003000085a7 */ /* 0x000ee400080010ff */
[----:B---3--:R-:W-:Y:S05]  /*9590*/  @!P0 BRA `(.L_x_215) ;  /* 0xfffffffc00f08947 */ /* 0x008fea000383ffff */
[----:B------:R-:W-:Y:S05]  /*95a0*/  BRA `(.L_x_216) ;  /* 0xffffffb000d87947 */ /* 0x000fea000383ffff */
.L_x_92:
[----:B------:R-:W-:-:S07]  /*95b0*/  MOV R0, UR5 ;  /* 0x0000000500007c02 */ /* 0x000fce0008000f00 */
.L_x_217:
[----:B--2---:R2:W3:Y:S02]  /*95c0*/  SYNCS.PHASECHK.TRANS64.TRYWAIT P0, [R0+URZ], R3 ;  /* 0x00000003000075a7 */ /* 0x0044e400080011ff */
[----:B---3--:R-:W-:Y:S05]  /*95d0*/  @!P0 NANOSLEEP.SYNCS 0x989680 ;  /* 0x009896800000895d */ /* 0x008fea0003900000 */
[----:B------:R-:W3:Y:S02]  /*95e0*/  @!P0 SYNCS.PHASECHK.TRANS64 P0, [R0+URZ], R3 ;  /* 0x00000003000085a7 */ /* 0x000ee400080010ff */
[----:B---3--:R-:W-:Y:S05]  /*95f0*/  @!P0 BRA `(.L_x_217) ;  /* 0xfffffffc00f08947 */ /* 0x008fea000383ffff */
[----:B------:R-:W-:Y:S05]  /*9600*/  BRA `(.L_x_218) ;  /* 0xffffffb000e47947 */ /* 0x000fea000383ffff */
.L_x_93:
[----:B------:R-:W-:-:S07]  /*9610*/  MOV R0, UR5 ;  /* 0x0000000500007c02 */ /* 0x000fce0008000f00 */
.L_x_219:
[----:B--2---:R2:W3:Y:S02]  /*9620*/  SYNCS.PHASECHK.TRANS64.TRYWAIT P0, [R0+URZ], R3 ;  /* 0x00000003000075a7 */ /* 0x0044e400080011ff */
[----:B---3--:R-:W-:Y:S05]  /*9630*/  @!P0 NANOSLEEP.SYNCS 0x989680 ;  /* 0x009896800000895d */ /* 0x008fea0003900000 */
[----:B------:R-:W3:Y:S02]  /*9640*/  @!P0 SYNCS.PHASECHK.TRANS64 P0, [R0+URZ], R3 ;  /* 0x00000003000085a7 */ /* 0x000ee400080010ff */
[----:B---3--:R-:W-:Y:S05]  /*9650*/  @!P0 BRA `(.L_x_219) ;  /* 0xfffffffc00f08947 */ /* 0x008fea000383ffff */
[----:B------:R-:W-:Y:S05]  /*9660*/  BRA `(.L_x_220) ;  /* 0xffffffb000f07947 */ /* 0x000fea000383ffff */
.L_x_94:
[----:B------:R-:W-:-:S07]  /*9670*/  MOV R0, UR7 ;  /* 0x0000000700007c02 */ /* 0x000fce0008000f00 */
.L_x_221:
[----:B--2---:R2:W3:Y:S02]  /*9680*/  SYNCS.PHASECHK.TRANS64.TRYWAIT P0, [R0+URZ], R3 ;  /* 0x00000003000075a7 */ /* 0x0044e400080011ff */
[----:B---3--:R-:W-:Y:S05]  /*9690*/  @!P0 NANOSLEEP.SYNCS 0x989680 ;  /* 0x009896800000895d */ /* 0x008fea0003900000 */
[----:B------:R-:W3:Y:S02]  /*96a0*/  @!P0 SYNCS.PHASECHK.TRANS64 P0, [R0+URZ], R3 ;  /* 0x00000003000085a7 */ /* 0x000ee400080010ff */
[----:B---3--:R-:W-:Y:S05]  /*96b0*/  @!P0 BRA `(.L_x_221) ;  /* 0xfffffffc00f08947 */ /* 0x008fea000383ffff */
[----:B------:R-:W-:Y:S05]  /*96c0*/  BRA `(.L_x_222) ;  /* 0xffffffb000fc7947 */ /* 0x000fea000383ffff */
.L_x_99:
[----:B--2---:R2:W3:Y:S02]  /*96d0*/  SYNCS.PHASECHK.TRANS64.TRYWAIT P0, [R0+URZ+0x250], R3 ;  /* 0x00025003000075a7 */ /* 0x0044e400080011ff */
[----:B---3--:R-:W-:Y:S05]  /*96e0*/  @!P0 NANOSLEEP.SYNCS 0x989680 ;  /* 0x009896800000895d */ /* 0x008fea0003900000 */
[----:B------:R-:W3:Y:S02]  /*96f0*/  @!P0 SYNCS.PHASECHK.TRANS64 P0, [R0+URZ+0x250], R3 ;  /* 0x00025003000085a7 */ /* 0x000ee400080010ff */
[----:B---3--:R-:W-:Y:S05]  /*9700*/  @!P0 BRA `(.L_x_99) ;  /* 0xfffffffc00f08947 */ /* 0x008fea000383ffff */
[----:B------:R-:W-:Y:S05]  /*9710*/  BRA `(.L_x_223) ;  /* 0xffffffb800007947 */ /* 0x000fea000383ffff */
.L_x_102:
[----:B------:R-:W-:Y:S07]  /*9720*/  MOV R0, UR7 ;  /* 0x0000000700007c02 */ /* 0x000fee0008000f00 */
.L_x_224:
[----:B--2---:R2:W3:Y:S02]  /*9730*/  SYNCS.PHASECHK.TRANS64.TRYWAIT P0, [R0+URZ+0x248], R3 ;  /* 0x00024803000075a7 */ /* 0x0044e400080011ff */
[----:B---3--:R-:W-:Y:S05]  /*9740*/  @!P0 NANOSLEEP.SYNCS 0x989680 ;  /* 0x009896800000895d */ /* 0x008fea0003900000 */
[----:B------:R-:W3:Y:S02]  /*9750*/  @!P0 SYNCS.PHASECHK.TRANS64 P0, [R0+URZ+0x248], R3 ;  /* 0x00024803000085a7 */ /* 0x000ee400080010ff */
[----:B---3--:R-:W-:Y:S05]  /*9760*/  @!P0 BRA `(.L_x_224) ;  /* 0xfffffffc00f08947 */ /* 0x008fea000383ffff */
[----:B------:R-:W-:Y:S05]  /*9770*/  BRA `(.L_x_101) ;  /* 0xffffffb800e07947 */ /* 0x000fea000383ffff */
.L_x_105:
[----:B--2---:R-:W-:Y:S07]  /*9780*/  MOV R3, UR7 ;  /* 0x0000000700037c02 */ /* 0x004fee0008000f00 */
.L_x_225:
[----:B-1----:R1:W2:Y:S02]  /*9790*/  SYNCS.PHASECHK.TRANS64.TRYWAIT P0, [R3+URZ+0x230], R12 ;  /* 0x0002300c030075a7 */ /* 0x0022a400080011ff */
[----:B--2---:R-:W-:Y:S05]  /*97a0*/  @!P0 NANOSLEEP.SYNCS 0x989680 ;  /* 0x009896800000895d */ /* 0x004fea0003900000 */
[----:B------:R-:W2:Y:S02]  /*97b0*/  @!P0 SYNCS.PHASECHK.TRANS64 P0, [R3+URZ+0x230], R12 ;  /* 0x0002300c030085a7 */ /* 0x000ea400080010ff */
[----:B--2---:R-:W-:Y:S05]  /*97c0*/  @!P0 BRA `(.L_x_225) ;  /* 0xfffffffc00f08947 */ /* 0x004fea000383ffff */
[----:B------:R-:W-:Y:S05]  /*97d0*/  BRA `(.L_x_226) ;  /* 0xffffffbc00587947 */ /* 0x000fea000383ffff */
.L_x_106:
[----:B------:R-:W-:Y:S07]  /*97e0*/  MOV R3, UR7 ;  /* 0x0000000700037c02 */ /* 0x000fee0008000f00 */
.L_x_227:
[----:B-1----:R1:W2:Y:S02]  /*97f0*/  SYNCS.PHASECHK.TRANS64.TRYWAIT P0, [R3+URZ+0x238], R12 ;  /* 0x0002380c030075a7 */ /* 0x0022a400080011ff */
[----:B--2---:R-:W-:Y:S05]  /*9800*/  @!P0 NANOSLEEP.SYNCS 0x989680 ;  /* 0x009896800000895d */ /* 0x004fea0003900000 */
[----:B------:R-:W2:Y:S02]  /*9810*/  @!P0 SYNCS.PHASECHK.TRANS64 P0, [R3+URZ+0x238], R12 ;  /* 0x0002380c030085a7 */ /* 0x000ea400080010ff */
[----:B--2---:R-:W-:Y:S05]  /*9820*/  @!P0 BRA `(.L_x_227) ;  /* 0xfffffffc00f08947 */ /* 0x004fea000383ffff */
[----:B------:R-:W-:Y:S05]  /*9830*/  BRA `(.L_x_228) ;  /* 0xffffffbc00d87947 */ /* 0x000fea000383ffff */
.L_x_108:
[----:B------:R-:W-:-:S07]  /*9840*/  MOV R0, UR7 ;  /* 0x0000000700007c02 */ /* 0x000fce0008000f00 */
.L_x_229:
[----:B-1----:R1:W3:Y:S02]  /*9850*/  SYNCS.PHASECHK.TRANS64.TRYWAIT P0, [R0+URZ+0x230], R3 ;  /* 0x00023003000075a7 */ /* 0x0022e400080011ff */
[----:B---3--:R-:W-:Y:S05]  /*9860*/  @!P0 NANOSLEEP.SYNCS 0x989680 ;  /* 0x009896800000895d */ /* 0x008fea0003900000 */
[----:B------:R-:W3:Y:S02]  /*9870*/  @!P0 SYNCS.PHASECHK.TRANS64 P0, [R0+URZ+0x230], R3 ;  /* 0x00023003000085a7 */ /* 0x000ee400080010ff */
[----:B---3--:R-:W-:Y:S05]  /*9880*/  @!P0 BRA `(.L_x_229) ;  /* 0xfffffffc00f08947 */ /* 0x008fea000383ffff */
[----:B------:R-:W-:Y:S05]  /*9890*/  BRA `(.L_x_230) ;  /* 0xffffffc000487947 */ /* 0x000fea000383ffff */
.L_x_110:
[----:B--2---:R2:W4:Y:S02]  /*98a0*/  SYNCS.PHASECHK.TRANS64.TRYWAIT P0, [R0+URZ+0x250], R3 ;  /* 0x00025003000075a7 */ /* 0x00452400080011ff */
[----:B----4-:R-:W-:Y:S05]  /*98b0*/  @!P0 NANOSLEEP.SYNCS 0x989680 ;  /* 0x009896800000895d */ /* 0x010fea0003900000 */
[----:B------:R-:W4:Y:S02]  /*98c0*/  @!P0 SYNCS.PHASECHK.TRANS64 P0, [R0+URZ+0x250], R3 ;  /* 0x00025003000085a7 */ /* 0x000f2400080010ff */
[----:B----4-:R-:W-:Y:S05]  /*98d0*/  @!P0 BRA `(.L_x_110) ;  /* 0xfffffffc00f08947 */ /* 0x010fea000383ffff */
[----:B------:R-:W-:Y:S05]  /*98e0*/  BRA `(.L_x_231) ;  /* 0xffffffc400147947 */ /* 0x000fea000383ffff */
.L_x_121:
[----:B-1----:R1:W3:Y:S02]  /*98f0*/  SYNCS.PHASECHK.TRANS64.TRYWAIT P1, [R0+URZ+0x220], R3 ;  /* 0x00022003000075a7 */ /* 0x0022e400080211ff */
[----:B---3--:R-:W-:Y:S05]  /*9900*/  @!P1 NANOSLEEP.SYNCS 0x989680 ;  /* 0x009896800000995d */ /* 0x008fea0003900000 */
[----:B------:R-:W3:Y:S02]  /*9910*/  @!P1 SYNCS.PHASECHK.TRANS64 P1, [R0+URZ+0x220], R3 ;  /* 0x00022003000095a7 */ /* 0x000ee400080210ff */
[----:B---3--:R-:W-:Y:S05]  /*9920*/  @!P1 BRA `(.L_x_121) ;  /* 0xfffffffc00f09947 */ /* 0x008fea000383ffff */
[----:B------:R-:W-:Y:S05]  /*9930*/  BRA `(.L_x_120) ;  /* 0xffffffd0002c7947 */ /* 0x000fea000383ffff */
.L_x_123:
[----:B-1----:R1:W4:Y:S02]  /*9940*/  SYNCS.PHASECHK.TRANS64.TRYWAIT P0, [R113+URZ+0x270], R2 ;  /* 0x00027002710075a7 */ /* 0x00232400080011ff */
[----:B----4-:R-:W-:Y:S05]  /*9950*/  @!P0 NANOSLEEP.SYNCS 0x989680 ;  /* 0x009896800000895d */ /* 0x010fea0003900000 */
[----:B------:R-:W4:Y:S02]  /*9960*/  @!P0 SYNCS.PHASECHK.TRANS64 P0, [R113+URZ+0x270], R2 ;  /* 0x00027002710085a7 */ /* 0x000f2400080010ff */
[----:B----4-:R-:W-:Y:S05]  /*9970*/  @!P0 BRA `(.L_x_123) ;  /* 0xfffffffc00f08947 */ /* 0x010fea000383ffff */
[----:B------:R-:W-:Y:S05]  /*9980*/  BRA `(.L_x_122) ;  /* 0xffffffd000807947 */ /* 0x000fea000383ffff */
.L_x_131:
[----:B--2---:R2:W3:Y:S02]  /*9990*/  SYNCS.PHASECHK.TRANS64.TRYWAIT P0, [R32+URZ+0x220], R3 ;  /* 0x00022003200075a7 */ /* 0x0044e400080011ff */
[----:B---3--:R-:W-:Y:S05]  /*99a0*/  @!P0 NANOSLEEP.SYNCS 0x989680 ;  /* 0x009896800000895d */ /* 0x008fea0003900000 */
[----:B------:R-:W3:Y:S02]  /*99b0*/  @!P0 SYNCS.PHASECHK.TRANS64 P0, [R32+URZ+0x220], R3 ;  /* 0x00022003200085a7 */ /* 0x000ee400080010ff */
[----:B---3--:R-:W-:Y:S05]  /*99c0*/  @!P0 BRA `(.L_x_131) ;  /* 0xfffffffc00f08947 */ /* 0x008fea000383ffff */
[----:B------:R-:W-:Y:S05]  /*99d0*/  BRA `(.L_x_130) ;  /* 0xffffffdc00707947 */ /* 0x000fea000383ffff */
        .weak           $__internal_0_$__cuda_sm10x_tcgen05_guardrail_trap_col_being_dealloced_not_returned_by_alloc
        .type           $__internal_0_$__cuda_sm10x_tcgen05_guardrail_trap_col_being_dealloced_not_returned_by_alloc,@function
        .size           $__internal_0_$__cuda_sm10x_tcgen05_guardrail_trap_col_being_dealloced_not_returned_by_alloc,($__internal_1_$__cuda_sm10x_tcgen05_guardrail_trap_phase_invalid_during_alloc - $__internal_0_$__cuda_sm10x_tcgen05_guardrail_trap_col_being_dealloced_not_returned_by_alloc)
$__internal_0_$__cuda_sm10x_tcgen05_guardrail_trap_col_being_dealloced_not_returned_by_alloc:
[----:B------:R-:W-:Y:S05]  /*99e0*/  BPT.TRAP 0x1 ;  /* 0x000000040000795c */ /* 0x000fea0000300000 */
[----:B------:R-:W-:-:S04]  /*99f0*/  HFMA2 R3, -RZ, RZ, 0, 0 ;  /* 0x00000000ff037431 */ /* 0x000fc800000001ff */
[----:B------:R-:W-:Y:S05]  /*9a00*/  RET.REL.NODEC R2 `(_ZN7cutlass13device_kernelINS_4gemm6kernel13GemmUniversalIN4cute5tupleIJiiiiEEENS1_10collective13CollectiveMmaINS1_35MainloopSm100TmaUmmaWarpSpecializedILi34ELi2ELi4ENS5_IJNS4_1CILi1EEESB_SB_EEEEENS5_IJNSA_ILi64EEENSA_ILi128EEENSA_ILi32EEEEEENS_12float_e4m3_tENS5_IJlSB_lEEESI_SJ_NS4_8TiledMMAINS4_8MMA_AtomIJNS4_10MMA_TraitsINS4_19SM100_MMA_F8F6F4_SSEJSI_SI_fSE_SF_NS4_17integral_constantINS4_4UMMA5MajorELSQ_0EEESR_NSO_INSP_7ScaleInELSS_0EEEST_EEEEEENS4_6LayoutISC_NS5_IJNSA_ILi0EEESX_SX_EEEEENS5_IJNS4_10UnderscoreES10_S10_EEEEENS4_13SM90_TMA_LOADENS4_14ComposedLayoutINS4_7SwizzleILi1ELi4ELi3EEENS4_18smem_ptr_flag_bitsILi8EEENSW_INS5_IJNSA_ILi8EEESG_EEENS5_IJSG_SB_EEEEEEEvNS4_8identityES13_S1D_vS1E_EENS_8epilogue10collective18CollectiveEpilogueINS1G_23Sm100TmaWarpSpecializedILi2ELi2ELi32ELb0ELb0EEEJSH_NS5_IJNSW_ISE_SB_EES1L_EEESI_SJ_SI_SJ_NS1G_6fusion15FusionCallbacksIS1K_NS1N_17LinearCombinationISI_fSI_fLNS_15FloatRoundStyleE2EEESH_S1M_JEEENS4_5SM1004TMEM4LOAD26SM100_TMEM_LOAD_16dp32b32xES13_NS14_INS15_ILi2ELi4ELi3EEES18_NSW_INS5_IJS19_SE_EEENS5_IJSE_SB_EEEEEEENS4_39AutoVectorizingCopyWithAssumedAlignmentILi128EEENS4_14SM90_TMA_STOREES21_S23_S23_EEEvvEEEEvNT_6ParamsE) ;  /* 0xffffff64027c7950 */ /* 0x000fea0003c3ffff */
        .weak           $__internal_1_$__cuda_sm10x_tcgen05_guardrail_trap_phase_invalid_during_alloc
        .type           $__internal_1_$__cuda_sm10x_tcgen05_guardrail_trap_phase_invalid_during_alloc,@function
        .size           $__internal_1_$__cuda_sm10x_tcgen05_guardrail_trap_phase_invalid_during_alloc,($__internal_2_$__cuda_sm10x_tcgen05_guardrail_trap_unallocated_columns_being_dealloced - $__internal_1_$__cuda_sm10x_tcgen05_guardrail_trap_phase_invalid_during_alloc)
$__internal_1_$__cuda_sm10x_tcgen05_guardrail_trap_phase_invalid_during_alloc:
[----:B------:R-:W-:Y:S05]  /*9a10*/  BPT.TRAP 0x1 ;  /* 0x000000040000795c */ /* 0x000fea0000300000 */
[----:B------:R-:W-:-:S04]  /*9a20*/  MOV R3, 0x0 ;  /* 0x0000000000037802 */ /* 0x000fc80000000f00 */
[----:B------:R-:W-:Y:S05]  /*9a30*/  RET.REL.NODEC R2 `(_ZN7cutlass13device_kernelINS_4gemm6kernel13GemmUniversalIN4cute5tupleIJiiiiEEENS1_10collective13CollectiveMmaINS1_35MainloopSm100TmaUmmaWarpSpecializedILi34ELi2ELi4ENS5_IJNS4_1CILi1EEESB_SB_EEEEENS5_IJNSA_ILi64EEENSA_ILi128EEENSA_ILi32EEEEEENS_12float_e4m3_tENS5_IJlSB_lEEESI_SJ_NS4_8TiledMMAINS4_8MMA_AtomIJNS4_10MMA_TraitsINS4_19SM100_MMA_F8F6F4_SSEJSI_SI_fSE_SF_NS4_17integral_constantINS4_4UMMA5MajorELSQ_0EEESR_NSO_INSP_7ScaleInELSS_0EEEST_EEEEEENS4_6LayoutISC_NS5_IJNSA_ILi0EEESX_SX_EEEEENS5_IJNS4_10UnderscoreES10_S10_EEEEENS4_13SM90_TMA_LOADENS4_14ComposedLayoutINS4_7SwizzleILi1ELi4ELi3EEENS4_18smem_ptr_flag_bitsILi8EEENSW_INS5_IJNSA_ILi8EEESG_EEENS5_IJSG_SB_EEEEEEEvNS4_8identityES13_S1D_vS1E_EENS_8epilogue10collective18CollectiveEpilogueINS1G_23Sm100TmaWarpSpecializedILi2ELi2ELi32ELb0ELb0EEEJSH_NS5_IJNSW_ISE_SB_EES1L_EEESI_SJ_SI_SJ_NS1G_6fusion15FusionCallbacksIS1K_NS1N_17LinearCombinationISI_fSI_fLNS_15FloatRoundStyleE2EEESH_S1M_JEEENS4_5SM1004TMEM4LOAD26SM100_TMEM_LOAD_16dp32b32xES13_NS14_INS15_ILi2ELi4ELi3EEES18_NSW_INS5_IJS19_SE_EEENS5_IJSE_SB_EEEEEEENS4_39AutoVectorizingCopyWithAssumedAlignmentILi128EEENS4_14SM90_TMA_STOREES21_S23_S23_EEEvvEEEEvNT_6ParamsE) ;  /* 0xffffff6402707950 */ /* 0x000fea0003c3ffff */
        .weak           $__internal_2_$__cuda_sm10x_tcgen05_guardrail_trap_unallocated_columns_being_dealloced
        .type           $__internal_2_$__cuda_sm10x_tcgen05_guardrail_trap_unallocated_columns_being_dealloced,@function
        .size           $__internal_2_$__cuda_sm10x_tcgen05_guardrail_trap_unallocated_columns_being_dealloced,(.L_x_233 - $__internal_2_$__cuda_sm10x_tcgen05_guardrail_trap_unallocated_columns_being_dealloced)
$__internal_2_$__cuda_sm10x_tcgen05_guardrail_trap_unallocated_columns_being_dealloced:
[----:B------:R-:W-:Y:S05]  /*9a40*/  BPT.TRAP 0x1 ;  /* 0x000000040000795c */ /* 0x000fea0000300000 */
[----:B------:R-:W-:-:S04]  /*9a50*/  HFMA2 R3, -RZ, RZ, 0, 0 ;  /* 0x00000000ff037431 */ /* 0x000fc800000001ff */
[----:B------:R-:W-:Y:S05]  /*9a60*/  RET.REL.NODEC R2 `(_ZN7cutlass13device_kernelINS_4gemm6kernel13GemmUniversalIN4cute5tupleIJiiiiEEENS1_10collective13CollectiveMmaINS1_35MainloopSm100TmaUmmaWarpSpecializedILi34ELi2ELi4ENS5_IJNS4_1CILi1EEESB_SB_EEEEENS5_IJNSA_ILi64EEENSA_ILi128EEENSA_ILi32EEEEEENS_12float_e4m3_tENS5_IJlSB_lEEESI_SJ_NS4_8TiledMMAINS4_8MMA_AtomIJNS4_10MMA_TraitsINS4_19SM100_MMA_F8F6F4_SSEJSI_SI_fSE_SF_NS4_17integral_constantINS4_4UMMA5MajorELSQ_0EEESR_NSO_INSP_7ScaleInELSS_0EEEST_EEEEEENS4_6LayoutISC_NS5_IJNSA_ILi0EEESX_SX_EEEEENS5_IJNS4_10UnderscoreES10_S10_EEEEENS4_13SM90_TMA_LOADENS4_14ComposedLayoutINS4_7SwizzleILi1ELi4ELi3EEENS4_18smem_ptr_flag_bitsILi8EEENSW_INS5_IJNSA_ILi8EEESG_EEENS5_IJSG_SB_EEEEEEEvNS4_8identityES13_S1D_vS1E_EENS_8epilogue10collective18CollectiveEpilogueINS1G_23Sm100TmaWarpSpecializedILi2ELi2ELi32ELb0ELb0EEEJSH_NS5_IJNSW_ISE_SB_EES1L_EEESI_SJ_SI_SJ_NS1G_6fusion15FusionCallbacksIS1K_NS1N_17LinearCombinationISI_fSI_fLNS_15FloatRoundStyleE2EEESH_S1M_JEEENS4_5SM1004TMEM4LOAD26SM100_TMEM_LOAD_16dp32b32xES13_NS14_INS15_ILi2ELi4ELi3EEES18_NSW_INS5_IJS19_SE_EEENS5_IJSE_SB_EEEEEEENS4_39AutoVectorizingCopyWithAssumedAlignmentILi128EEENS4_14SM90_TMA_STOREES21_S23_S23_EEEvvEEEEvNT_6ParamsE) ;  /* 0xffffff6402647950 */ /* 0x000fea0003c3ffff */
.L_x_232:
[----:B------:R-:W-:-:S00]  /*9a70*/  BRA `(.L_x_232) ;  /* 0xfffffffc00fc7947 */ /* 0x000fc0000383ffff */
[----:B------:R-:W-:-:S00]  /*9a80*/  NOP ;  /* 0x0000000000007918 */ /* 0x000fc00000000000 */
[----:B------:R-:W-:-:S00]  /*9a90*/  NOP ;  /* 0x0000000000007918 */ /* 0x000fc00000000000 */
[----:B------:R-:W-:-:S00]  /*9aa0*/  NOP ;  /* 0x0000000000007918 */ /* 0x000fc00000000000 */
[----:B------:R-:W-:-:S00]  /*9ab0*/  NOP ;  /* 0x0000000000007918 */ /* 0x000fc00000000000 */
[----:B------:R-:W-:-:S00]  /*9ac0*/  NOP ;  /* 0x0000000000007918 */ /* 0x000fc00000000000 */
[----:B------:R-:W-:-:S00]  /*9ad0*/  NOP ;  /* 0x0000000000007918 */ /* 0x000fc00000000000 */
[----:B------:R-:W-:-:S00]  /*9ae0*/  NOP ;  /* 0x0000000000007918 */ /* 0x000fc00000000000 */
[----:B------:R-:W-:-:S00]  /*9af0*/  NOP ;  /* 0x0000000000007918 */ /* 0x000fc00000000000 */
.L_x_233:


//--------------------- .nv.global.init           --------------------------
	.section	.nv.global.init,"aw",@progbits
.nv.global.init:
	.type		$str$27,@object
	.size		$str$27,($str$28 - $str$27)
$str$27:
        /*0000*/ 	.byte	0x28, 0x61, 0x64, 0x64, 0x72, 0x65, 0x73, 0x73, 0x20, 0x26, 0x20, 0x6d, 0x61, 0x73, 0x6b, 0x29
        /*0010*/ 	.byte	0x20, 0x3d, 0x3d, 0x20, 0x30, 0x00
	.type		$str$28,@object
	.size		$str$28,($str$26 - $str$28)
$str$28:
        /*0016*/ 	.byte	0x2f, 0x74, 0x6d, 0x70, 0x2f, 0x63, 0x75, 0x74, 0x6c, 0x61, 0x73, 0x73, 0x5f, 0x73, 0x77, 0x65
        /*0026*/ 	.byte	0x65, 0x70, 0x5f, 0x73, 0x72, 0x63, 0x2f, 0x69, 0x6e, 0x63, 0x6c, 0x75, 0x64, 0x65, 0x2f, 0x63
        /*0036*/ 	.byte	0x75, 0x74, 0x65, 0x2f, 0x70, 0x6f, 0x69, 0x6e, 0x74, 0x65, 0x72, 0x5f, 0x66, 0x6c, 0x61, 0x67
        /*0046*/ 	.byte	0x67, 0x65, 0x64, 0x2e, 0x68, 0x70, 0x70, 0x00
	.type		$str$26,@object
	.size		$str$26,($str$25 - $str$26)
$str$26:
        /*004e*/ 	.byte	0x2f, 0x74, 0x6d, 0x70, 0x2f, 0x63, 0x75, 0x74, 0x6c, 0x61, 0x73, 0x73, 0x5f, 0x73, 0x77, 0x65
        /*005e*/ 	.byte	0x65, 0x70, 0x5f, 0x73, 0x72, 0x63, 0x2f, 0x69, 0x6e, 0x63, 0x6c, 0x75, 0x64, 0x65, 0x2f, 0x63
        /*006e*/ 	.byte	0x75, 0x74, 0x65, 0x2f, 0x61, 0x74, 0x6f, 0x6d, 0x2f, 0x63, 0x6f, 0x70, 0x79, 0x5f, 0x74, 0x72
        /*007e*/ 	.byte	0x61, 0x69, 0x74, 0x73, 0x5f, 0x73, 0x6d, 0x31, 0x30, 0x30, 0x2e, 0x68, 0x70, 0x70, 0x00
	.type		$str$25,@object
	.size		$str$25,(__unnamed_1 - $str$25)
$str$25:
        /*008d*/ 	.byte	0x28, 0x28, 0x75, 0x69, 0x6e, 0x74, 0x33, 0x32, 0x5f, 0x74, 0x28, 0x74, 0x68, 0x72, 0x65, 0x61
        /*009d*/ 	.byte	0x64, 0x49, 0x64, 0x78, 0x2e, 0x78, 0x29, 0x20, 0x2f, 0x20, 0x33, 0x32, 0x29, 0x20, 0x25, 0x20
        /*00ad*/ 	.byte	0x34, 0x29, 0x20, 0x3d, 0x3d, 0x20, 0x28, 0x28, 0x28, 0x74, 0x6d, 0x65, 0x6d, 0x5f, 0x61, 0x64
        /*00bd*/ 	.byte	0x64, 0x72, 0x20, 0x3e, 0x3e, 0x20, 0x31, 0x36, 0x29, 0x20, 0x2f, 0x20, 0x33, 0x32, 0x29, 0x20
        /*00cd*/ 	.byte	0x25, 0x20, 0x34, 0x29, 0x00
	.type		__unnamed_1,@object
	.size		__unnamed_1,(__unnamed_2 - __unnamed_1)
__unnamed_1:
        /*00d2*/ 	.byte	0x61, 0x75, 0x74, 0x6f, 0x20, 0x63, 0x75, 0x74, 0x65, 0x3a, 0x3a, 0x61, 0x73, 0x5f, 0x70, 0x6f
        /* <DEDUP_REMOVED lines=24> */
        /*0262*/ 	.byte	0x3c, 0x34, 0x30, 0x39, 0x36, 0x3e, 0x3e, 0x3e, 0x3e, 0x5d, 0x00
	.type		__unnamed_2,@object
	.size		__unnamed_2,(.L_2 - __unnamed_2)
__unnamed_2:
        /* <DEDUP_REMOVED lines=40> */
        /*04ed*/ 	.byte	0x74, 0x65, 0x3a, 0x3a, 0x43, 0x3c, 0x30, 0x3e, 0x3e, 0x3e, 0x3e, 0x5d, 0x00
.L_2:


//--------------------- .nv.shared._ZN7cutlass13device_kernelINS_4gemm6kernel13GemmUniversalIN4cute5tupleIJiiiiEEENS1_10collective13CollectiveMmaINS1_35MainloopSm100TmaUmmaWarpSpecializedILi34ELi2ELi4ENS5_IJNS4_1CILi1EEESB_SB_EEEEENS5_IJNSA_ILi64EEENSA_ILi128EEENSA_ILi32EEEEEENS_12float_e4m3_tENS5_IJlSB_lEEESI_SJ_NS4_8TiledMMAINS4_8MMA_AtomIJNS4_10MMA_TraitsINS4_19SM100_MMA_F8F6F4_SSEJSI_SI_fSE_SF_NS4_17integral_constantINS4_4UMMA5MajorELSQ_0EEESR_NSO_INSP_7ScaleInELSS_0EEEST_EEEEEENS4_6LayoutISC_NS5_IJNSA_ILi0EEESX_SX_EEEEENS5_IJNS4_10UnderscoreES10_S10_EEEEENS4_13SM90_TMA_LOADENS4_14ComposedLayoutINS4_7SwizzleILi1ELi4ELi3EEENS4_18smem_ptr_flag_bitsILi8EEENSW_INS5_IJNSA_ILi8EEESG_EEENS5_IJSG_SB_EEEEEEEvNS4_8identityES13_S1D_vS1E_EENS_8epilogue10collective18CollectiveEpilogueINS1G_23Sm100TmaWarpSpecializedILi2ELi2ELi32ELb0ELb0EEEJSH_NS5_IJNSW_ISE_SB_EES1L_EEESI_SJ_SI_SJ_NS1G_6fusion15FusionCallbacksIS1K_NS1N_17LinearCombinationISI_fSI_fLNS_15FloatRoundStyleE2EEESH_S1M_JEEENS4_5SM1004TMEM4LOAD26SM100_TMEM_LOAD_16dp32b32xES13_NS14_INS15_ILi2ELi4ELi3EEES18_NSW_INS5_IJS19_SE_EEENS5_IJSE_SB_EEEEEEENS4_39AutoVectorizingCopyWithAssumedAlignmentILi128EEENS4_14SM90_TMA_STOREES21_S23_S23_EEEvvEEEEvNT_6ParamsE --------------------------
	.section	.nv.shared._ZN7cutlass13device_kernelINS_4gemm6kernel13GemmUniversalIN4cute5tupleIJiiiiEEENS1_10collective13CollectiveMmaINS1_35MainloopSm100TmaUmmaWarpSpecializedILi34ELi2ELi4ENS5_IJNS4_1CILi1EEESB_SB_EEEEENS5_IJNSA_ILi64EEENSA_ILi128EEENSA_ILi32EEEEEENS_12float_e4m3_tENS5_IJlSB_lEEESI_SJ_NS4_8TiledMMAINS4_8MMA_AtomIJNS4_10MMA_TraitsINS4_19SM100_MMA_F8F6F4_SSEJSI_SI_fSE_SF_NS4_17integral_constantINS4_4UMMA5MajorELSQ_0EEESR_NSO_INSP_7ScaleInELSS_0EEEST_EEEEEENS4_6LayoutISC_NS5_IJNSA_ILi0EEESX_SX_EEEEENS5_IJNS4_10UnderscoreES10_S10_EEEEENS4_13SM90_TMA_LOADENS4_14ComposedLayoutINS4_7SwizzleILi1ELi4ELi3EEENS4_18smem_ptr_flag_bitsILi8EEENSW_INS5_IJNSA_ILi8EEESG_EEENS5_IJSG_SB_EEEEEEEvNS4_8identityES13_S1D_vS1E_EENS_8epilogue10collective18CollectiveEpilogueINS1G_23Sm100TmaWarpSpecializedILi2ELi2ELi32ELb0ELb0EEEJSH_NS5_IJNSW_ISE_SB_EES1L_EEESI_SJ_SI_SJ_NS1G_6fusion15FusionCallbacksIS1K_NS1N_17LinearCombinationISI_fSI_fLNS_15FloatRoundStyleE2EEESH_S1M_JEEENS4_5SM1004TMEM4LOAD26SM100_TMEM_LOAD_16dp32b32xES13_NS14_INS15_ILi2ELi4ELi3EEES18_NSW_INS5_IJS19_SE_EEENS5_IJSE_SB_EEEEEEENS4_39AutoVectorizingCopyWithAssumedAlignmentILi128EEENS4_14SM90_TMA_STOREES21_S23_S23_EEEvvEEEEvNT_6ParamsE,"aw",@nobits
	.sectionflags	@""
	.align	16
	.zero		1024


//--------------------- .nv.shared.reserved.0     --------------------------
	.section	.nv.shared.reserved.0,"aw",@nobits
	.weak		__nv_reservedSMEM_offset_0_alias
	.size		__nv_reservedSMEM_offset_0_alias, 0, 64
	.other		__nv_reservedSMEM_offset_0_alias,@"STO_CUDA_RESERVED_SHARED STV_DEFAULT"
__nv_reservedSMEM_offset_0_alias:
	.zero		0
.nv.shared.reserved.0:
	.zero		64
	.weak		__nv_reservedSMEM_tcgen05_partition
	.type		__nv_reservedSMEM_tcgen05_partition,@object
	.size		__nv_reservedSMEM_tcgen05_partition,(.L_0 - __nv_reservedSMEM_tcgen05_partition)
__nv_reservedSMEM_tcgen05_partition:
	.zero		32
.L_0:


//--------------------- .nv.global                --------------------------
	.section	.nv.global,"aw",@nobits
.nv.global:
	.type		_ZN39_INTERNAL_a78b3b0f_4_k_cu_e24a8541_72934cute1_E,@object
	.size		_ZN39_INTERNAL_a78b3b0f_4_k_cu_e24a8541_72934cute1_E,(_ZN39_INTERNAL_a78b3b0f_4_k_cu_e24a8541_72934cuda3std3__45__cpo6cbeginE - _ZN39_INTERNAL_a78b3b0f_4_k_cu_e24a8541_72934cute1_E)
_ZN39_INTERNAL_a78b3b0f_4_k_cu_e24a8541_72934cute1_E:
	.zero		1
	.type		_ZN39_INTERNAL_a78b3b0f_4_k_cu_e24a8541_72934cuda3std3__45__cpo6cbeginE,@object
	.size		_ZN39_INTERNAL_a78b3b0f_4_k_cu_e24a8541_72934cuda3std3__45__cpo6cbeginE,(_ZN39_INTERNAL_a78b3b0f_4_k_cu_e24a8541_72934cuda3std3__48in_placeE - _ZN39_INTERNAL_a78b3b0f_4_k_cu_e24a8541_72934cuda3std3__45__cpo6cbeginE)
_ZN39_INTERNAL_a78b3b0f_4_k_cu_e24a8541_72934cuda3std3__45__cpo6cbeginE:
	.zero		1
	.type		_ZN39_INTERNAL_a78b3b0f_4_k_cu_e24a8541_72934cuda3std3__48in_placeE,@object
	.size		_ZN39_INTERNAL_a78b3b0f_4_k_cu_e24a8541_72934cuda3std3__48in_placeE,(_ZN39_INTERNAL_a78b3b0f_4_k_cu_e24a8541_72934cuda3std6ranges3__45__cpo9iter_moveE - _ZN39_INTERNAL_a78b3b0f_4_k_cu_e24a8541_72934cuda3std3__48in_placeE)
_ZN39_INTERNAL_a78b3b0f_4_k_cu_e24a8541_72934cuda3std3__48in_placeE:
	.zero		1
	.type		_ZN39_INTERNAL_a78b3b0f_4_k_cu_e24a8541_72934cuda3std6ranges3__45__cpo9iter_moveE,@object
	.size		_ZN39_INTERNAL_a78b3b0f_4_k_cu_e24a8541_72934cuda3std6ranges3__45__cpo9iter_moveE,(_ZN39_INTERNAL_a78b3b0f_4_k_cu_e24a8541_72934cuda3std3__45__cpo5beginE - _ZN39_INTERNAL_a78b3b0f_4_k_cu_e24a8541_72934cuda3std6ranges3__45__cpo9iter_moveE)
_ZN39_INTERNAL_a78b3b0f_4_k_cu_e24a8541_72934cuda3std6ranges3__45__cpo9iter_moveE:
	.zero		1
	.type		_ZN39_INTERNAL_a78b3b0f_4_k_cu_e24a8541_72934cuda3std3__45__cpo5beginE,@object
	.size		_ZN39_INTERNAL_a78b3b0f_4_k_cu_e24a8541_72934cuda3std3__45__cpo5beginE,(_ZN39_INTERNAL_a78b3b0f_4_k_cu_e24a8541_72934cuda3std3__441_GLOBAL__N__a78b3b0f_4_k_cu_e24a8541_72936ignoreE - _ZN39_INTERNAL_a78b3b0f_4_k_cu_e24a8541_72934cuda3std3__45__cpo5beginE)
_ZN39_INTERNAL_a78b3b0f_4_k_cu_e24a8541_72934cuda3std3__45__cpo5beginE:
	.zero		1
	.type		_ZN39_INTERNAL_a78b3b0f_4_k_cu_e24a8541_72934cuda3std3__441_GLOBAL__N__a78b3b0f_4_k_cu_e24a8541_72936ignoreE,@object
	.size		_ZN39_INTERNAL_a78b3b0f_4_k_cu_e24a8541_72934cuda3std3__441_GLOBAL__N__a78b3b0f_4_k_cu_e24a8541_72936ignoreE,(_ZN39_INTERNAL_a78b3b0f_4_k_cu_e24a8541_72934cute7productE - _ZN39_INTERNAL_a78b3b0f_4_k_cu_e24a8541_72934cuda3std3__441_GLOBAL__N__a78b3b0f_4_k_cu_e24a8541_72936ignoreE)
_ZN39_INTERNAL_a78b3b0f_4_k_cu_e24a8541_72934cuda3std3__441_GLOBAL__N__a78b3b0f_4_k_cu_e24a8541_72936ignoreE:
	.zero		1
	.type		_ZN39_INTERNAL_a78b3b0f_4_k_cu_e24a8541_72934cute7productE,@object
	.size		_ZN39_INTERNAL_a78b3b0f_4_k_cu_e24a8541_72934cute7productE,(_ZN39_INTERNAL_a78b3b0f_4_k_cu_e24a8541_72934cuda3std3__45__cpo3endE - _ZN39_INTERNAL_a78b3b0f_4_k_cu_e24a8541_72934cute7productE)
_ZN39_INTERNAL_a78b3b0f_4_k_cu_e24a8541_72934cute7productE:
	.zero		1
	.type		_ZN39_INTERNAL_a78b3b0f_4_k_cu_e24a8541_72934cuda3std3__45__cpo3endE,@object
	.size		_ZN39_INTERNAL_a78b3b0f_4_k_cu_e24a8541_72934cuda3std3__45__cpo3endE,(_ZN39_INTERNAL_a78b3b0f_4_k_cu_e24a8541_72934cuda3std3__419piecewise_constructE - _ZN39_INTERNAL_a78b3b0f_4_k_cu_e24a8541_72934cuda3std3__45__cpo3endE)
_ZN39_INTERNAL_a78b3b0f_4_k_cu_e24a8541_72934cuda3std3__45__cpo3endE:
	.zero		1
	.type		_ZN39_INTERNAL_a78b3b0f_4_k_cu_e24a8541_72934cuda3std3__419piecewise_constructE,@object
	.size		_ZN39_INTERNAL_a78b3b0f_4_k_cu_e24a8541_72934cuda3std3__419piecewise_constructE,(_ZN39_INTERNAL_a78b3b0f_4_k_cu_e24a8541_72934cuda3std3__45__cpo4cendE - _ZN39_INTERNAL_a78b3b0f_4_k_cu_e24a8541_72934cuda3std3__419piecewise_constructE)
_ZN39_INTERNAL_a78b3b0f_4_k_cu_e24a8541_72934cuda3std3__419piecewise_constructE:
	.zero		1
	.type		_ZN39_INTERNAL_a78b3b0f_4_k_cu_e24a8541_72934cuda3std3__45__cpo4cendE,@object
	.size		_ZN39_INTERNAL_a78b3b0f_4_k_cu_e24a8541_72934cuda3std3__45__cpo4cendE,(_ZN39_INTERNAL_a78b3b0f_4_k_cu_e24a8541_72934cuda3std6ranges3__45__cpo4swapE - _ZN39_INTERNAL_a78b3b0f_4_k_cu_e24a8541_72934cuda3std3__45__cpo4cendE)
_ZN39_INTERNAL_a78b3b0f_4_k_cu_e24a8541_72934cuda3std3__45__cpo4cendE:
	.zero		1
	.type		_ZN39_INTERNAL_a78b3b0f_4_k_cu_e24a8541_72934cuda3std6ranges3__45__cpo4swapE,@object
	.size		_ZN39_INTERNAL_a78b3b0f_4_k_cu_e24a8541_72934cuda3std6ranges3__45__cpo4swapE,(.L_10 - _ZN39_INTERNAL_a78b3b0f_4_k_cu_e24a8541_72934cuda3std6ranges3__45__cpo4swapE)
_ZN39_INTERNAL_a78b3b0f_4_k_cu_e24a8541_72934cuda3std6ranges3__45__cpo4swapE:
	.zero		1
.L_10:


//--------------------- .nv.constant0._ZN7cutlass13device_kernelINS_4gemm6kernel13GemmUniversalIN4cute5tupleIJiiiiEEENS1_10collective13CollectiveMmaINS1_35MainloopSm100TmaUmmaWarpSpecializedILi34ELi2ELi4ENS5_IJNS4_1CILi1EEESB_SB_EEEEENS5_IJNSA_ILi64EEENSA_ILi128EEENSA_ILi32EEEEEENS_12float_e4m3_tENS5_IJlSB_lEEESI_SJ_NS4_8TiledMMAINS4_8MMA_AtomIJNS4_10MMA_TraitsINS4_19SM100_MMA_F8F6F4_SSEJSI_SI_fSE_SF_NS4_17integral_constantINS4_4UMMA5MajorELSQ_0EEESR_NSO_INSP_7ScaleInELSS_0EEEST_EEEEEENS4_6LayoutISC_NS5_IJNSA_ILi0EEESX_SX_EEEEENS5_IJNS4_10UnderscoreES10_S10_EEEEENS4_13SM90_TMA_LOADENS4_14ComposedLayoutINS4_7SwizzleILi1ELi4ELi3EEENS4_18smem_ptr_flag_bitsILi8EEENSW_INS5_IJNSA_ILi8EEESG_EEENS5_IJSG_SB_EEEEEEEvNS4_8identityES13_S1D_vS1E_EENS_8epilogue10collective18CollectiveEpilogueINS1G_23Sm100TmaWarpSpecializedILi2ELi2ELi32ELb0ELb0EEEJSH_NS5_IJNSW_ISE_SB_EES1L_EEESI_SJ_SI_SJ_NS1G_6fusion15FusionCallbacksIS1K_NS1N_17LinearCombinationISI_fSI_fLNS_15FloatRoundStyleE2EEESH_S1M_JEEENS4_5SM1004TMEM4LOAD26SM100_TMEM_LOAD_16dp32b32xES13_NS14_INS15_ILi2ELi4ELi3EEES18_NSW_INS5_IJS19_SE_EEENS5_IJSE_SB_EEEEEEENS4_39AutoVectorizingCopyWithAssumedAlignmentILi128EEENS4_14SM90_TMA_STOREES21_S23_S23_EEEvvEEEEvNT_6ParamsE --------------------------
	.section	.nv.constant0._ZN7cutlass13device_kernelINS_4gemm6kernel13GemmUniversalIN4cute5tupleIJiiiiEEENS1_10collective13CollectiveMmaINS1_35MainloopSm100TmaUmmaWarpSpecializedILi34ELi2ELi4ENS5_IJNS4_1CILi1EEESB_SB_EEEEENS5_IJNSA_ILi64EEENSA_ILi128EEENSA_ILi32EEEEEENS_12float_e4m3_tENS5_IJlSB_lEEESI_SJ_NS4_8TiledMMAINS4_8MMA_AtomIJNS4_10MMA_TraitsINS4_19SM100_MMA_F8F6F4_SSEJSI_SI_fSE_SF_NS4_17integral_constantINS4_4UMMA5MajorELSQ_0EEESR_NSO_INSP_7ScaleInELSS_0EEEST_EEEEEENS4_6LayoutISC_NS5_IJNSA_ILi0EEESX_SX_EEEEENS5_IJNS4_10UnderscoreES10_S10_EEEEENS4_13SM90_TMA_LOADENS4_14ComposedLayoutINS4_7SwizzleILi1ELi4ELi3EEENS4_18smem_ptr_flag_bitsILi8EEENSW_INS5_IJNSA_ILi8EEESG_EEENS5_IJSG_SB_EEEEEEEvNS4_8identityES13_S1D_vS1E_EENS_8epilogue10collective18CollectiveEpilogueINS1G_23Sm100TmaWarpSpecializedILi2ELi2ELi32ELb0ELb0EEEJSH_NS5_IJNSW_ISE_SB_EES1L_EEESI_SJ_SI_SJ_NS1G_6fusion15FusionCallbacksIS1K_NS1N_17LinearCombinationISI_fSI_fLNS_15FloatRoundStyleE2EEESH_S1M_JEEENS4_5SM1004TMEM4LOAD26SM100_TMEM_LOAD_16dp32b32xES13_NS14_INS15_ILi2ELi4ELi3EEES18_NSW_INS5_IJS19_SE_EEENS5_IJSE_SB_EEEEEEENS4_39AutoVectorizingCopyWithAssumedAlignmentILi128EEENS4_14SM90_TMA_STOREES21_S23_S23_EEEvvEEEEvNT_6ParamsE,"a",@progbits
	.sectionflags	@""
	.align	4
.nv.constant0._ZN7cutlass13device_kernelINS_4gemm6kernel13GemmUniversalIN4cute5tupleIJiiiiEEENS1_10collective13CollectiveMmaINS1_35MainloopSm100TmaUmmaWarpSpecializedILi34ELi2ELi4ENS5_IJNS4_1CILi1EEESB_SB_EEEEENS5_IJNSA_ILi64EEENSA_ILi128EEENSA_ILi32EEEEEENS_12float_e4m3_tENS5_IJlSB_lEEESI_SJ_NS4_8TiledMMAINS4_8MMA_AtomIJNS4_10MMA_TraitsINS4_19SM100_MMA_F8F6F4_SSEJSI_SI_fSE_SF_NS4_17integral_constantINS4_4UMMA5MajorELSQ_0EEESR_NSO_INSP_7ScaleInELSS_0EEEST_EEEEEENS4_6LayoutISC_NS5_IJNSA_ILi0EEESX_SX_EEEEENS5_IJNS4_10UnderscoreES10_S10_EEEEENS4_13SM90_TMA_LOADENS4_14ComposedLayoutINS4_7SwizzleILi1ELi4ELi3EEENS4_18smem_ptr_flag_bitsILi8EEENSW_INS5_IJNSA_ILi8EEESG_EEENS5_IJSG_SB_EEEEEEEvNS4_8identityES13_S1D_vS1E_EENS_8epilogue10collective18CollectiveEpilogueINS1G_23Sm100TmaWarpSpecializedILi2ELi2ELi32ELb0ELb0EEEJSH_NS5_IJNSW_ISE_SB_EES1L_EEESI_SJ_SI_SJ_NS1G_6fusion15FusionCallbacksIS1K_NS1N_17LinearCombinationISI_fSI_fLNS_15FloatRoundStyleE2EEESH_S1M_JEEENS4_5SM1004TMEM4LOAD26SM100_TMEM_LOAD_16dp32b32xES13_NS14_INS15_ILi2ELi4ELi3EEES18_NSW_INS5_IJS19_SE_EEENS5_IJSE_SB_EEEEEEENS4_39AutoVectorizingCopyWithAssumedAlignmentILi128EEENS4_14SM90_TMA_STOREES21_S23_S23_EEEvvEEEEvNT_6ParamsE:
	.zero		2944


//--------------------- SYMBOLS --------------------------

	.type		.nv.reservedSmem.offset0,@object
	.size		.nv.reservedSmem.offset0,0x4
	.type		.nv.reservedSmem.cap,@object
	.size		.nv.reservedSmem.cap,0x4
	.type		__assertfail,@function
